//
// Generated by NVIDIA NVVM Compiler
//
// Compiler Build ID: CL-36424714
// Cuda compilation tools, release 13.0, V13.0.88
// Based on NVVM 20.0.0
//

.version 9.0
.target sm_100
.address_size 64

	// .globl	_Z21ReduceMaxMinPerTensorIfEvPKT_iPS0_S3_ii
.extern .func  (.param .b32 func_retval0) vprintf
(
	.param .b64 vprintf_param_0,
	.param .b64 vprintf_param_1
)
;
.func  (.param .b64 func_retval0) __internal_accurate_pow
(
	.param .b64 __internal_accurate_pow_param_0
)
;
.extern .shared .align 16 .b8 shared_max_min_memory[];
.global .align 1 .b8 $str[16] = {115, 99, 97, 108, 101, 71, 80, 85, 32, 105, 115, 32, 37, 102, 10};
.global .align 1 .b8 $str$1[29] = {51, 50, 56, 32, 105, 110, 95, 112, 116, 114, 32, 105, 115, 32, 37, 102, 44, 32, 111, 117, 116, 32, 105, 115, 32, 37, 102, 10};
.global .align 1 .b8 $str$2[30] = {49, 53, 56, 55, 32, 105, 110, 95, 112, 116, 114, 32, 105, 115, 32, 37, 102, 44, 32, 111, 117, 116, 32, 105, 115, 32, 37, 102, 10};

.visible .entry _Z21ReduceMaxMinPerTensorIfEvPKT_iPS0_S3_ii(
	.param .u64 .ptr .align 1 _Z21ReduceMaxMinPerTensorIfEvPKT_iPS0_S3_ii_param_0,
	.param .u32 _Z21ReduceMaxMinPerTensorIfEvPKT_iPS0_S3_ii_param_1,
	.param .u64 .ptr .align 1 _Z21ReduceMaxMinPerTensorIfEvPKT_iPS0_S3_ii_param_2,
	.param .u64 .ptr .align 1 _Z21ReduceMaxMinPerTensorIfEvPKT_iPS0_S3_ii_param_3,
	.param .u32 _Z21ReduceMaxMinPerTensorIfEvPKT_iPS0_S3_ii_param_4,
	.param .u32 _Z21ReduceMaxMinPerTensorIfEvPKT_iPS0_S3_ii_param_5
)
{
	.reg .pred 	%p<15>;
	.reg .b32 	%r<55>;
	.reg .b32 	%f<53>;
	.reg .b64 	%rd<15>;

	ld.param.u64 	%rd4, [_Z21ReduceMaxMinPerTensorIfEvPKT_iPS0_S3_ii_param_0];
	ld.param.u32 	%r25, [_Z21ReduceMaxMinPerTensorIfEvPKT_iPS0_S3_ii_param_1];
	ld.param.u64 	%rd5, [_Z21ReduceMaxMinPerTensorIfEvPKT_iPS0_S3_ii_param_2];
	ld.param.u64 	%rd6, [_Z21ReduceMaxMinPerTensorIfEvPKT_iPS0_S3_ii_param_3];
	cvta.to.global.u64 	%rd1, %rd4;
	cvta.to.global.u64 	%rd2, %rd6;
	cvta.to.global.u64 	%rd3, %rd5;
	mov.u32 	%r52, %ntid.x;
	shl.b32 	%r26, %r52, 2;
	mov.u32 	%r27, shared_max_min_memory;
	add.s32 	%r2, %r27, %r26;
	mov.u32 	%r28, %nctaid.x;
	mul.lo.s32 	%r3, %r52, %r28;
	mov.u32 	%r4, %tid.x;
	mov.u32 	%r29, %ctaid.x;
	mad.lo.s32 	%r5, %r52, %r29, %r4;
	shl.b32 	%r30, %r4, 2;
	add.s32 	%r6, %r27, %r30;
	mov.b32 	%r31, 8388608;
	st.shared.u32 	[%r6], %r31;
	add.s32 	%r7, %r2, %r30;
	mov.b32 	%r32, 2139095039;
	st.shared.u32 	[%r7], %r32;
	setp.ge.s32 	%p1, %r5, %r25;
	@%p1 bra 	$L__BB0_8;
	add.s32 	%r33, %r5, %r3;
	max.s32 	%r34, %r25, %r33;
	setp.lt.s32 	%p2, %r33, %r25;
	selp.u32 	%r35, 1, 0, %p2;
	add.s32 	%r36, %r33, %r35;
	sub.s32 	%r37, %r34, %r36;
	div.u32 	%r38, %r37, %r3;
	add.s32 	%r8, %r38, %r35;
	and.b32  	%r39, %r8, 3;
	setp.eq.s32 	%p3, %r39, 3;
	mov.f32 	%f51, 0f00800000;
	mov.f32 	%f52, 0f7F7FFFFF;
	mov.u32 	%r50, %r5;
	@%p3 bra 	$L__BB0_4;
	add.s32 	%r40, %r8, 1;
	and.b32  	%r41, %r40, 3;
	neg.s32 	%r48, %r41;
	mov.f32 	%f51, 0f00800000;
	mov.f32 	%f52, 0f7F7FFFFF;
	mov.u32 	%r50, %r5;
$L__BB0_3:
	.pragma "nounroll";
	mul.wide.s32 	%rd7, %r50, 4;
	add.s64 	%rd8, %rd1, %rd7;
	ld.global.f32 	%f22, [%rd8];
	max.f32 	%f51, %f51, %f22;
	min.f32 	%f52, %f52, %f22;
	add.s32 	%r50, %r50, %r3;
	add.s32 	%r48, %r48, 1;
	setp.ne.s32 	%p4, %r48, 0;
	@%p4 bra 	$L__BB0_3;
$L__BB0_4:
	setp.lt.u32 	%p5, %r8, 3;
	@%p5 bra 	$L__BB0_7;
	mul.wide.s32 	%rd11, %r3, 4;
	shl.b32 	%r42, %r3, 2;
$L__BB0_6:
	mul.wide.s32 	%rd9, %r50, 4;
	add.s64 	%rd10, %rd1, %rd9;
	ld.global.f32 	%f23, [%rd10];
	max.f32 	%f24, %f51, %f23;
	min.f32 	%f25, %f52, %f23;
	add.s64 	%rd12, %rd10, %rd11;
	ld.global.f32 	%f26, [%rd12];
	max.f32 	%f27, %f24, %f26;
	min.f32 	%f28, %f25, %f26;
	add.s64 	%rd13, %rd12, %rd11;
	ld.global.f32 	%f29, [%rd13];
	max.f32 	%f30, %f27, %f29;
	min.f32 	%f31, %f28, %f29;
	add.s64 	%rd14, %rd13, %rd11;
	ld.global.f32 	%f32, [%rd14];
	max.f32 	%f51, %f30, %f32;
	min.f32 	%f52, %f31, %f32;
	add.s32 	%r50, %r42, %r50;
	setp.lt.s32 	%p6, %r50, %r25;
	@%p6 bra 	$L__BB0_6;
$L__BB0_7:
	st.shared.f32 	[%r6], %f51;
	st.shared.f32 	[%r7], %f52;
$L__BB0_8:
	bar.sync 	0;
	setp.lt.u32 	%p7, %r52, 2;
	@%p7 bra 	$L__BB0_12;
$L__BB0_9:
	setp.ge.s32 	%p8, %r5, %r25;
	shr.u32 	%r18, %r52, 1;
	setp.ge.u32 	%p9, %r4, %r18;
	or.pred  	%p10, %p8, %p9;
	@%p10 bra 	$L__BB0_11;
	ld.shared.f32 	%f33, [%r6];
	shl.b32 	%r43, %r18, 2;
	add.s32 	%r44, %r6, %r43;
	ld.shared.f32 	%f34, [%r44];
	max.f32 	%f35, %f33, %f34;
	st.shared.f32 	[%r6], %f35;
	ld.shared.f32 	%f36, [%r7];
	add.s32 	%r45, %r7, %r43;
	ld.shared.f32 	%f37, [%r45];
	min.f32 	%f38, %f36, %f37;
	st.shared.f32 	[%r7], %f38;
$L__BB0_11:
	bar.sync 	0;
	setp.gt.u32 	%p11, %r52, 3;
	mov.u32 	%r52, %r18;
	@%p11 bra 	$L__BB0_9;
$L__BB0_12:
	setp.ne.s32 	%p12, %r4, 0;
	@%p12 bra 	$L__BB0_17;
	ld.shared.f32 	%f15, [shared_max_min_memory];
	ld.global.u32 	%r53, [%rd3];
$L__BB0_14:
	mov.b32 	%f39, %r53;
	max.f32 	%f40, %f15, %f39;
	mov.b32 	%r46, %f40;
	atom.relaxed.global.cas.b32 	%r21, [%rd3], %r53, %r46;
	setp.ne.s32 	%p13, %r21, %r53;
	mov.u32 	%r53, %r21;
	@%p13 bra 	$L__BB0_14;
	ld.shared.f32 	%f16, [%r2];
	ld.global.u32 	%r54, [%rd2];
$L__BB0_16:
	mov.b32 	%f41, %r54;
	min.f32 	%f42, %f16, %f41;
	mov.b32 	%r47, %f42;
	atom.relaxed.global.cas.b32 	%r24, [%rd2], %r54, %r47;
	setp.ne.s32 	%p14, %r24, %r54;
	mov.u32 	%r54, %r24;
	@%p14 bra 	$L__BB0_16;
$L__BB0_17:
	ret;

}
	// .globl	_Z22GetScaleAndZPSymmetricIfEvPKT_S2_idPS0_S3_
.visible .entry _Z22GetScaleAndZPSymmetricIfEvPKT_S2_idPS0_S3_(
	.param .u64 .ptr .align 1 _Z22GetScaleAndZPSymmetricIfEvPKT_S2_idPS0_S3__param_0,
	.param .u64 .ptr .align 1 _Z22GetScaleAndZPSymmetricIfEvPKT_S2_idPS0_S3__param_1,
	.param .u32 _Z22GetScaleAndZPSymmetricIfEvPKT_S2_idPS0_S3__param_2,
	.param .f64 _Z22GetScaleAndZPSymmetricIfEvPKT_S2_idPS0_S3__param_3,
	.param .u64 .ptr .align 1 _Z22GetScaleAndZPSymmetricIfEvPKT_S2_idPS0_S3__param_4,
	.param .u64 .ptr .align 1 _Z22GetScaleAndZPSymmetricIfEvPKT_S2_idPS0_S3__param_5
)
{
	.reg .pred 	%p<14>;
	.reg .b32 	%r<25>;
	.reg .b32 	%f<17>;
	.reg .b64 	%rd<22>;
	.reg .b64 	%fd<22>;

	ld.param.u64 	%rd5, [_Z22GetScaleAndZPSymmetricIfEvPKT_S2_idPS0_S3__param_0];
	ld.param.u64 	%rd6, [_Z22GetScaleAndZPSymmetricIfEvPKT_S2_idPS0_S3__param_1];
	ld.param.u32 	%r10, [_Z22GetScaleAndZPSymmetricIfEvPKT_S2_idPS0_S3__param_2];
	ld.param.f64 	%fd3, [_Z22GetScaleAndZPSymmetricIfEvPKT_S2_idPS0_S3__param_3];
	ld.param.u64 	%rd7, [_Z22GetScaleAndZPSymmetricIfEvPKT_S2_idPS0_S3__param_4];
	ld.param.u64 	%rd8, [_Z22GetScaleAndZPSymmetricIfEvPKT_S2_idPS0_S3__param_5];
	cvta.to.global.u64 	%rd1, %rd8;
	cvta.to.global.u64 	%rd2, %rd7;
	cvta.to.global.u64 	%rd3, %rd6;
	cvta.to.global.u64 	%rd4, %rd5;
	mov.u32 	%r11, %tid.x;
	mov.u32 	%r1, %ntid.x;
	mov.u32 	%r12, %ctaid.x;
	mad.lo.s32 	%r23, %r1, %r12, %r11;
	setp.ge.s32 	%p1, %r23, %r10;
	@%p1 bra 	$L__BB1_6;
	add.f64 	%fd1, %fd3, 0dBFF0000000000000;
	mov.f64 	%fd4, 0d4000000000000000;
	{
	.reg .b32 %temp; 
	mov.b64 	{%temp, %r13}, %fd4;
	}
	{
	.reg .b32 %temp; 
	mov.b64 	{%temp, %r3}, %fd1;
	}
	shr.u32 	%r14, %r3, 20;
	and.b32  	%r15, %r14, 2047;
	add.s32 	%r16, %r15, -1012;
	mov.b64 	%rd9, %fd1;
	shl.b64 	%rd10, %rd9, %r16;
	setp.eq.s64 	%p2, %rd10, -9223372036854775808;
	{ // callseq 0, 0
	.param .b64 param0;
	st.param.f64 	[param0], %fd1;
	.param .b64 retval0;
	call.uni (retval0), 
	__internal_accurate_pow, 
	(
	param0
	);
	ld.param.f64 	%fd5, [retval0];
	} // callseq 0
	setp.lt.s32 	%p3, %r13, 0;
	neg.f64 	%fd7, %fd5;
	selp.f64 	%fd8, %fd7, %fd5, %p2;
	selp.f64 	%fd9, %fd8, %fd5, %p3;
	cvt.rzi.f64.f64 	%fd10, %fd1;
	setp.neu.f64 	%p4, %fd1, %fd10;
	selp.f64 	%fd11, 0dFFF8000000000000, %fd9, %p4;
	selp.f64 	%fd2, %fd11, %fd9, %p3;
	add.f64 	%fd12, %fd1, 0d4000000000000000;
	{
	.reg .b32 %temp; 
	mov.b64 	{%temp, %r17}, %fd12;
	}
	and.b32  	%r4, %r17, 2146435072;
	setp.nan.f64 	%p5, %fd1, %fd1;
	mov.u32 	%r18, %nctaid.x;
	mul.lo.s32 	%r5, %r18, %r1;
	@%p5 bra 	$L__BB1_4;
	setp.eq.f64 	%p6, %fd1, 0d0000000000000000;
	setp.ne.s32 	%p7, %r4, 2146435072;
	setp.lt.s32 	%p8, %r3, 0;
	selp.b32 	%r19, 0, 2146435072, %p8;
	mov.b32 	%r20, 0;
	mov.b64 	%fd13, {%r20, %r19};
	abs.f64 	%fd14, %fd1;
	setp.neu.f64 	%p9, %fd14, 0d7FF0000000000000;
	selp.f64 	%fd15, %fd2, %fd13, %p9;
	selp.f64 	%fd16, %fd2, %fd15, %p7;
	selp.f64 	%fd17, 0d3FF0000000000000, %fd16, %p6;
	cvt.rn.f32.f64 	%f3, %fd17;
	add.f32 	%f1, %f3, 0fBF800000;
$L__BB1_3:
	mul.wide.s32 	%rd12, %r23, 4;
	add.s64 	%rd13, %rd4, %rd12;
	ld.global.f32 	%f4, [%rd13];
	abs.f32 	%f5, %f4;
	add.s64 	%rd14, %rd3, %rd12;
	ld.global.f32 	%f6, [%rd14];
	abs.f32 	%f7, %f6;
	max.f32 	%f8, %f5, %f7;
	div.rn.f32 	%f9, %f8, %f1;
	add.s64 	%rd15, %rd2, %rd12;
	st.global.f32 	[%rd15], %f9;
	add.s64 	%rd16, %rd1, %rd12;
	mov.b32 	%r21, 0;
	st.global.u32 	[%rd16], %r21;
	add.s32 	%r23, %r23, %r5;
	setp.lt.s32 	%p10, %r23, %r10;
	@%p10 bra 	$L__BB1_3;
	bra.uni 	$L__BB1_6;
$L__BB1_4:
	setp.eq.f64 	%p11, %fd1, 0d0000000000000000;
	setp.ne.s32 	%p12, %r4, 2146435072;
	mov.f64 	%fd18, 0d4000000000000000;
	add.rn.f64 	%fd19, %fd18, %fd1;
	selp.f64 	%fd20, %fd2, %fd19, %p12;
	selp.f64 	%fd21, 0d3FF0000000000000, %fd20, %p11;
	cvt.rn.f32.f64 	%f10, %fd21;
	add.f32 	%f2, %f10, 0fBF800000;
$L__BB1_5:
	mul.wide.s32 	%rd17, %r23, 4;
	add.s64 	%rd18, %rd4, %rd17;
	ld.global.f32 	%f11, [%rd18];
	abs.f32 	%f12, %f11;
	add.s64 	%rd19, %rd3, %rd17;
	ld.global.f32 	%f13, [%rd19];
	abs.f32 	%f14, %f13;
	max.f32 	%f15, %f12, %f14;
	div.rn.f32 	%f16, %f15, %f2;
	add.s64 	%rd20, %rd2, %rd17;
	st.global.f32 	[%rd20], %f16;
	add.s64 	%rd21, %rd1, %rd17;
	mov.b32 	%r22, 0;
	st.global.u32 	[%rd21], %r22;
	add.s32 	%r23, %r23, %r5;
	setp.lt.s32 	%p13, %r23, %r10;
	@%p13 bra 	$L__BB1_5;
$L__BB1_6:
	ret;

}
	// .globl	_Z26QuantizePerTensorSymmetricIfEvPKT_S2_idPS0_ii
.visible .entry _Z26QuantizePerTensorSymmetricIfEvPKT_S2_idPS0_ii(
	.param .u64 .ptr .align 1 _Z26QuantizePerTensorSymmetricIfEvPKT_S2_idPS0_ii_param_0,
	.param .u64 .ptr .align 1 _Z26QuantizePerTensorSymmetricIfEvPKT_S2_idPS0_ii_param_1,
	.param .u32 _Z26QuantizePerTensorSymmetricIfEvPKT_S2_idPS0_ii_param_2,
	.param .f64 _Z26QuantizePerTensorSymmetricIfEvPKT_S2_idPS0_ii_param_3,
	.param .u64 .ptr .align 1 _Z26QuantizePerTensorSymmetricIfEvPKT_S2_idPS0_ii_param_4,
	.param .u32 _Z26QuantizePerTensorSymmetricIfEvPKT_S2_idPS0_ii_param_5,
	.param .u32 _Z26QuantizePerTensorSymmetricIfEvPKT_S2_idPS0_ii_param_6
)
{
	.local .align 16 .b8 	__local_depot2[16];
	.reg .b64 	%SP;
	.reg .b64 	%SPL;
	.reg .pred 	%p<16>;
	.reg .b32 	%r<26>;
	.reg .b32 	%f<13>;
	.reg .b64 	%rd<25>;
	.reg .b64 	%fd<25>;

	mov.u64 	%SPL, __local_depot2;
	cvta.local.u64 	%SP, %SPL;
	ld.param.u64 	%rd6, [_Z26QuantizePerTensorSymmetricIfEvPKT_S2_idPS0_ii_param_0];
	ld.param.u64 	%rd4, [_Z26QuantizePerTensorSymmetricIfEvPKT_S2_idPS0_ii_param_1];
	ld.param.u32 	%r7, [_Z26QuantizePerTensorSymmetricIfEvPKT_S2_idPS0_ii_param_2];
	ld.param.f64 	%fd6, [_Z26QuantizePerTensorSymmetricIfEvPKT_S2_idPS0_ii_param_3];
	ld.param.u64 	%rd5, [_Z26QuantizePerTensorSymmetricIfEvPKT_S2_idPS0_ii_param_4];
	cvta.to.global.u64 	%rd1, %rd6;
	add.u64 	%rd7, %SP, 0;
	add.u64 	%rd2, %SPL, 0;
	mov.u32 	%r1, %ntid.x;
	mov.u32 	%r8, %ctaid.x;
	mov.u32 	%r9, %tid.x;
	mad.lo.s32 	%r25, %r1, %r8, %r9;
	add.f64 	%fd1, %fd6, 0dBFF0000000000000;
	mov.f64 	%fd7, 0d4000000000000000;
	{
	.reg .b32 %temp; 
	mov.b64 	{%temp, %r10}, %fd7;
	}
	{
	.reg .b32 %temp; 
	mov.b64 	{%temp, %r3}, %fd1;
	}
	shr.u32 	%r11, %r3, 20;
	and.b32  	%r12, %r11, 2047;
	add.s32 	%r13, %r12, -1012;
	mov.b64 	%rd8, %fd1;
	shl.b64 	%rd9, %rd8, %r13;
	setp.eq.s64 	%p1, %rd9, -9223372036854775808;
	{ // callseq 1, 0
	.param .b64 param0;
	st.param.f64 	[param0], %fd1;
	.param .b64 retval0;
	call.uni (retval0), 
	__internal_accurate_pow, 
	(
	param0
	);
	ld.param.f64 	%fd8, [retval0];
	} // callseq 1
	setp.lt.s32 	%p2, %r10, 0;
	neg.f64 	%fd10, %fd8;
	selp.f64 	%fd11, %fd10, %fd8, %p1;
	selp.f64 	%fd12, %fd11, %fd8, %p2;
	cvt.rzi.f64.f64 	%fd13, %fd1;
	setp.neu.f64 	%p3, %fd1, %fd13;
	selp.f64 	%fd14, 0dFFF8000000000000, %fd12, %p3;
	selp.f64 	%fd24, %fd14, %fd12, %p2;
	add.f64 	%fd15, %fd1, 0d4000000000000000;
	{
	.reg .b32 %temp; 
	mov.b64 	{%temp, %r14}, %fd15;
	}
	and.b32  	%r15, %r14, 2146435072;
	setp.ne.s32 	%p4, %r15, 2146435072;
	@%p4 bra 	$L__BB2_5;
	setp.num.f64 	%p5, %fd1, %fd1;
	@%p5 bra 	$L__BB2_3;
	mov.f64 	%fd17, 0d4000000000000000;
	add.rn.f64 	%fd24, %fd17, %fd1;
	bra.uni 	$L__BB2_5;
$L__BB2_3:
	abs.f64 	%fd16, %fd1;
	setp.neu.f64 	%p6, %fd16, 0d7FF0000000000000;
	@%p6 bra 	$L__BB2_5;
	setp.lt.s32 	%p7, %r3, 0;
	selp.b32 	%r16, 0, 2146435072, %p7;
	mov.b32 	%r17, 0;
	mov.b64 	%fd24, {%r17, %r16};
$L__BB2_5:
	setp.eq.f64 	%p8, %fd1, 0d0000000000000000;
	selp.f64 	%fd18, 0d3FF0000000000000, %fd24, %p8;
	cvt.rn.f32.f64 	%f5, %fd18;
	add.f32 	%f1, %f5, 0fBF800000;
	cvta.to.global.u64 	%rd11, %rd4;
	ld.global.f32 	%f2, [%rd11];
	setp.ne.s32 	%p9, %r25, 0;
	@%p9 bra 	$L__BB2_7;
	cvt.f64.f32 	%fd19, %f2;
	st.local.f64 	[%rd2], %fd19;
	mov.u64 	%rd12, $str;
	cvta.global.u64 	%rd13, %rd12;
	{ // callseq 2, 0
	.param .b64 param0;
	st.param.b64 	[param0], %rd13;
	.param .b64 param1;
	st.param.b64 	[param1], %rd7;
	.param .b32 retval0;
	call.uni (retval0), 
	vprintf, 
	(
	param0, 
	param1
	);
	ld.param.b32 	%r18, [retval0];
	} // callseq 2
$L__BB2_7:
	setp.ge.s32 	%p10, %r25, %r7;
	@%p10 bra 	$L__BB2_14;
	mov.f32 	%f6, 0fBF800000;
	sub.f32 	%f3, %f6, %f1;
	mov.u32 	%r20, %nctaid.x;
	mul.lo.s32 	%r4, %r20, %r1;
	cvta.to.global.u64 	%rd3, %rd5;
	mov.u64 	%rd17, $str$2;
	mov.u64 	%rd20, $str$1;
$L__BB2_9:
	mul.wide.s32 	%rd15, %r25, 4;
	add.s64 	%rd16, %rd1, %rd15;
	ld.global.f32 	%f7, [%rd16];
	div.rn.f32 	%f8, %f7, %f2;
	cvt.rni.f32.f32 	%f4, %f8;
	setp.eq.s32 	%p11, %r25, 1587;
	@%p11 bra 	$L__BB2_12;
	setp.ne.s32 	%p12, %r25, 328;
	@%p12 bra 	$L__BB2_13;
	ld.global.f32 	%f10, [%rd1+1312];
	cvt.f64.f32 	%fd22, %f10;
	cvt.f64.f32 	%fd23, %f4;
	st.local.v2.f64 	[%rd2], {%fd22, %fd23};
	cvta.global.u64 	%rd21, %rd20;
	{ // callseq 4, 0
	.param .b64 param0;
	st.param.b64 	[param0], %rd21;
	.param .b64 param1;
	st.param.b64 	[param1], %rd7;
	.param .b32 retval0;
	call.uni (retval0), 
	vprintf, 
	(
	param0, 
	param1
	);
	ld.param.b32 	%r23, [retval0];
	} // callseq 4
	bra.uni 	$L__BB2_13;
$L__BB2_12:
	ld.global.f32 	%f9, [%rd1+6348];
	cvt.f64.f32 	%fd20, %f9;
	cvt.f64.f32 	%fd21, %f4;
	st.local.v2.f64 	[%rd2], {%fd20, %fd21};
	cvta.global.u64 	%rd18, %rd17;
	{ // callseq 3, 0
	.param .b64 param0;
	st.param.b64 	[param0], %rd18;
	.param .b64 param1;
	st.param.b64 	[param1], %rd7;
	.param .b32 retval0;
	call.uni (retval0), 
	vprintf, 
	(
	param0, 
	param1
	);
	ld.param.b32 	%r21, [retval0];
	} // callseq 3
$L__BB2_13:
	setp.gt.f32 	%p13, %f4, %f1;
	selp.f32 	%f11, %f1, %f4, %p13;
	setp.lt.f32 	%p14, %f11, %f3;
	selp.f32 	%f12, %f3, %f11, %p14;
	add.s64 	%rd24, %rd3, %rd15;
	st.global.f32 	[%rd24], %f12;
	add.s32 	%r25, %r25, %r4;
	setp.lt.s32 	%p15, %r25, %r7;
	@%p15 bra 	$L__BB2_9;
$L__BB2_14:
	ret;

}
.func  (.param .b64 func_retval0) __internal_accurate_pow(
	.param .b64 __internal_accurate_pow_param_0
)
{
	.reg .pred 	%p<8>;
	.reg .b32 	%r<46>;
	.reg .b32 	%f<3>;
	.reg .b64 	%fd<109>;

	ld.param.f64 	%fd10, [__internal_accurate_pow_param_0];
	mov.f64 	%fd11, 0d4000000000000000;
	{
	.reg .b32 %temp; 
	mov.b64 	{%temp, %r8}, %fd11;
	}
	{
	.reg .b32 %temp; 
	mov.b64 	{%r9, %temp}, %fd11;
	}
	shr.u32 	%r10, %r8, 20;
	setp.lt.u32 	%p1, %r8, 1048576;
	mov.f64 	%fd12, 0d4360000000000000;
	{
	.reg .b32 %temp; 
	mov.b64 	{%temp, %r11}, %fd12;
	}
	{
	.reg .b32 %temp; 
	mov.b64 	{%r12, %temp}, %fd12;
	}
	shr.u32 	%r13, %r11, 20;
	add.s32 	%r14, %r13, -54;
	selp.b32 	%r15, %r12, %r9, %p1;
	selp.b32 	%r16, %r11, %r8, %p1;
	selp.b32 	%r1, %r14, %r10, %p1;
	add.s32 	%r45, %r1, -1023;
	and.b32  	%r17, %r16, -2146435073;
	or.b32  	%r18, %r17, 1072693248;
	mov.b64 	%fd107, {%r15, %r18};
	setp.lt.u32 	%p2, %r18, 1073127583;
	@%p2 bra 	$L__BB3_2;
	{
	.reg .b32 %temp; 
	mov.b64 	{%r19, %temp}, %fd107;
	}
	{
	.reg .b32 %temp; 
	mov.b64 	{%temp, %r20}, %fd107;
	}
	add.s32 	%r21, %r20, -1048576;
	mov.b64 	%fd107, {%r19, %r21};
	add.s32 	%r45, %r1, -1022;
$L__BB3_2:
	add.f64 	%fd13, %fd107, 0dBFF0000000000000;
	add.f64 	%fd14, %fd107, 0d3FF0000000000000;
	rcp.approx.ftz.f64 	%fd15, %fd14;
	neg.f64 	%fd16, %fd14;
	fma.rn.f64 	%fd17, %fd16, %fd15, 0d3FF0000000000000;
	fma.rn.f64 	%fd18, %fd17, %fd17, %fd17;
	fma.rn.f64 	%fd19, %fd18, %fd15, %fd15;
	mul.f64 	%fd20, %fd13, %fd19;
	fma.rn.f64 	%fd21, %fd13, %fd19, %fd20;
	mul.f64 	%fd22, %fd21, %fd21;
	fma.rn.f64 	%fd23, %fd22, 0d3EB0F5FF7D2CAFE2, 0d3ED0F5D241AD3B5A;
	fma.rn.f64 	%fd24, %fd23, %fd22, 0d3EF3B20A75488A3F;
	fma.rn.f64 	%fd25, %fd24, %fd22, 0d3F1745CDE4FAECD5;
	fma.rn.f64 	%fd26, %fd25, %fd22, 0d3F3C71C7258A578B;
	fma.rn.f64 	%fd27, %fd26, %fd22, 0d3F6249249242B910;
	fma.rn.f64 	%fd28, %fd27, %fd22, 0d3F89999999999DFB;
	sub.f64 	%fd29, %fd13, %fd21;
	add.f64 	%fd30, %fd29, %fd29;
	neg.f64 	%fd31, %fd21;
	fma.rn.f64 	%fd32, %fd31, %fd13, %fd30;
	mul.f64 	%fd33, %fd19, %fd32;
	fma.rn.f64 	%fd34, %fd22, %fd28, 0d3FB5555555555555;
	mov.f64 	%fd35, 0d3FB5555555555555;
	sub.f64 	%fd36, %fd35, %fd34;
	fma.rn.f64 	%fd37, %fd22, %fd28, %fd36;
	add.f64 	%fd38, %fd37, 0dBC46A4CB00B9E7B0;
	add.f64 	%fd39, %fd34, %fd38;
	sub.f64 	%fd40, %fd34, %fd39;
	add.f64 	%fd41, %fd38, %fd40;
	mul.rn.f64 	%fd42, %fd21, %fd21;
	neg.f64 	%fd43, %fd42;
	fma.rn.f64 	%fd44, %fd21, %fd21, %fd43;
	{
	.reg .b32 %temp; 
	mov.b64 	{%r22, %temp}, %fd33;
	}
	{
	.reg .b32 %temp; 
	mov.b64 	{%temp, %r23}, %fd33;
	}
	add.s32 	%r24, %r23, 1048576;
	mov.b64 	%fd45, {%r22, %r24};
	fma.rn.f64 	%fd46, %fd21, %fd45, %fd44;
	mul.rn.f64 	%fd47, %fd42, %fd21;
	neg.f64 	%fd48, %fd47;
	fma.rn.f64 	%fd49, %fd42, %fd21, %fd48;
	fma.rn.f64 	%fd50, %fd42, %fd33, %fd49;
	fma.rn.f64 	%fd51, %fd46, %fd21, %fd50;
	mul.rn.f64 	%fd52, %fd39, %fd47;
	neg.f64 	%fd53, %fd52;
	fma.rn.f64 	%fd54, %fd39, %fd47, %fd53;
	fma.rn.f64 	%fd55, %fd39, %fd51, %fd54;
	fma.rn.f64 	%fd56, %fd41, %fd47, %fd55;
	add.f64 	%fd57, %fd52, %fd56;
	sub.f64 	%fd58, %fd52, %fd57;
	add.f64 	%fd59, %fd56, %fd58;
	add.f64 	%fd60, %fd21, %fd57;
	sub.f64 	%fd61, %fd21, %fd60;
	add.f64 	%fd62, %fd57, %fd61;
	add.f64 	%fd63, %fd59, %fd62;
	add.f64 	%fd64, %fd33, %fd63;
	add.f64 	%fd65, %fd60, %fd64;
	sub.f64 	%fd66, %fd60, %fd65;
	add.f64 	%fd67, %fd64, %fd66;
	xor.b32  	%r25, %r45, -2147483648;
	mov.b32 	%r26, 1127219200;
	mov.b64 	%fd68, {%r25, %r26};
	mov.b32 	%r27, -2147483648;
	mov.b64 	%fd69, {%r27, %r26};
	sub.f64 	%fd70, %fd68, %fd69;
	fma.rn.f64 	%fd71, %fd70, 0d3FE62E42FEFA39EF, %fd65;
	fma.rn.f64 	%fd72, %fd70, 0dBFE62E42FEFA39EF, %fd71;
	sub.f64 	%fd73, %fd72, %fd65;
	sub.f64 	%fd74, %fd67, %fd73;
	fma.rn.f64 	%fd75, %fd70, 0d3C7ABC9E3B39803F, %fd74;
	add.f64 	%fd76, %fd71, %fd75;
	sub.f64 	%fd77, %fd71, %fd76;
	add.f64 	%fd78, %fd75, %fd77;
	{
	.reg .b32 %temp; 
	mov.b64 	{%temp, %r28}, %fd10;
	}
	{
	.reg .b32 %temp; 
	mov.b64 	{%r29, %temp}, %fd10;
	}
	shl.b32 	%r30, %r28, 1;
	setp.gt.u32 	%p3, %r30, -33554433;
	and.b32  	%r31, %r28, -15728641;
	selp.b32 	%r32, %r31, %r28, %p3;
	mov.b64 	%fd79, {%r29, %r32};
	mul.rn.f64 	%fd80, %fd76, %fd79;
	neg.f64 	%fd81, %fd80;
	fma.rn.f64 	%fd82, %fd76, %fd79, %fd81;
	fma.rn.f64 	%fd83, %fd78, %fd79, %fd82;
	add.f64 	%fd4, %fd80, %fd83;
	sub.f64 	%fd84, %fd80, %fd4;
	add.f64 	%fd5, %fd83, %fd84;
	fma.rn.f64 	%fd85, %fd4, 0d3FF71547652B82FE, 0d4338000000000000;
	{
	.reg .b32 %temp; 
	mov.b64 	{%r5, %temp}, %fd85;
	}
	mov.f64 	%fd86, 0dC338000000000000;
	add.rn.f64 	%fd87, %fd85, %fd86;
	fma.rn.f64 	%fd88, %fd87, 0dBFE62E42FEFA39EF, %fd4;
	fma.rn.f64 	%fd89, %fd87, 0dBC7ABC9E3B39803F, %fd88;
	fma.rn.f64 	%fd90, %fd89, 0d3E5ADE1569CE2BDF, 0d3E928AF3FCA213EA;
	fma.rn.f64 	%fd91, %fd90, %fd89, 0d3EC71DEE62401315;
	fma.rn.f64 	%fd92, %fd91, %fd89, 0d3EFA01997C89EB71;
	fma.rn.f64 	%fd93, %fd92, %fd89, 0d3F2A01A014761F65;
	fma.rn.f64 	%fd94, %fd93, %fd89, 0d3F56C16C1852B7AF;
	fma.rn.f64 	%fd95, %fd94, %fd89, 0d3F81111111122322;
	fma.rn.f64 	%fd96, %fd95, %fd89, 0d3FA55555555502A1;
	fma.rn.f64 	%fd97, %fd96, %fd89, 0d3FC5555555555511;
	fma.rn.f64 	%fd98, %fd97, %fd89, 0d3FE000000000000B;
	fma.rn.f64 	%fd99, %fd98, %fd89, 0d3FF0000000000000;
	fma.rn.f64 	%fd100, %fd99, %fd89, 0d3FF0000000000000;
	{
	.reg .b32 %temp; 
	mov.b64 	{%r6, %temp}, %fd100;
	}
	{
	.reg .b32 %temp; 
	mov.b64 	{%temp, %r7}, %fd100;
	}
	shl.b32 	%r33, %r5, 20;
	add.s32 	%r34, %r33, %r7;
	mov.b64 	%fd108, {%r6, %r34};
	{
	.reg .b32 %temp; 
	mov.b64 	{%temp, %r35}, %fd4;
	}
	mov.b32 	%f2, %r35;
	abs.f32 	%f1, %f2;
	setp.lt.f32 	%p4, %f1, 0f4086232B;
	@%p4 bra 	$L__BB3_5;
	setp.lt.f64 	%p5, %fd4, 0d0000000000000000;
	add.f64 	%fd101, %fd4, 0d7FF0000000000000;
	selp.f64 	%fd108, 0d0000000000000000, %fd101, %p5;
	setp.geu.f32 	%p6, %f1, 0f40874800;
	@%p6 bra 	$L__BB3_5;
	shr.u32 	%r36, %r5, 31;
	add.s32 	%r37, %r5, %r36;
	shr.s32 	%r38, %r37, 1;
	shl.b32 	%r39, %r38, 20;
	add.s32 	%r40, %r7, %r39;
	mov.b64 	%fd102, {%r6, %r40};
	sub.s32 	%r41, %r5, %r38;
	shl.b32 	%r42, %r41, 20;
	add.s32 	%r43, %r42, 1072693248;
	mov.b32 	%r44, 0;
	mov.b64 	%fd103, {%r44, %r43};
	mul.f64 	%fd108, %fd103, %fd102;
$L__BB3_5:
	abs.f64 	%fd104, %fd108;
	setp.eq.f64 	%p7, %fd104, 0d7FF0000000000000;
	fma.rn.f64 	%fd105, %fd108, %fd5, %fd108;
	selp.f64 	%fd106, %fd108, %fd105, %p7;
	st.param.f64 	[func_retval0], %fd106;
	ret;

}


// ===== COMPILED SASS (sm_100) =====

	.target	sm_100

	.elftype	@"ET_EXEC"


//--------------------- .note.nv.tkinfo           --------------------------
	.section	.note.nv.tkinfo,"",@"SHT_NOTE"
	.sectionflags	@"SHF_NOTE_NV_TKINFO"
	.tkinfo
        /*0018*/ 	.word	0x00000002
        /*0030*/ 	.string	""
        /*0030*/ 	.string	"ptxas"
        /*0030*/ 	.string	"Cuda compilation tools, release 13.0, V13.0.88"
        /*0030*/ 	.string	"Build cuda_13.0.r13.0/compiler.36424714_0"
        /*0030*/ 	.string	"-arch sm_100 -m 64 "



//--------------------- .note.nv.cuinfo           --------------------------
	.section	.note.nv.cuinfo,"",@"SHT_NOTE"
	.sectionflags	@"SHF_NOTE_NV_CUINFO"
        /*0018*/ 	.short	0x0002
        /*001a*/ 	.short	0x0064
        /*001c*/ 	.short	0x0082
	.zero		2


//--------------------- .nv.info                  --------------------------
	.section	.nv.info,"",@"SHT_CUDA_INFO"
	.align	4


	//----- nvinfo : EIATTR_REGCOUNT
	.align		4
        /*0000*/ 	.byte	0x04, 0x2f
        /*0002*/ 	.short	(.L_4 - .L_3)
	.align		4
.L_3:
        /*0004*/ 	.word	index@(_Z21ReduceMaxMinPerTensorIfEvPKT_iPS0_S3_ii)
        /*0008*/ 	.word	0x00000014


	//----- nvinfo : EIATTR_FRAME_SIZE
	.align		4
.L_4:
        /*000c*/ 	.byte	0x04, 0x11
        /*000e*/ 	.short	(.L_6 - .L_5)
	.align		4
.L_5:
        /*0010*/ 	.word	index@(_Z21ReduceMaxMinPerTensorIfEvPKT_iPS0_S3_ii)
        /*0014*/ 	.word	0x00000000


	//----- nvinfo : EIATTR_REGCOUNT
	.align		4
.L_6:
        /*0018*/ 	.byte	0x04, 0x2f
        /*001a*/ 	.short	(.L_8 - .L_7)
	.align		4
.L_7:
        /*001c*/ 	.word	index@(_Z22GetScaleAndZPSymmetricIfEvPKT_S2_idPS0_S3_)
        /*0020*/ 	.word	0x0000001c


	//----- nvinfo : EIATTR_FRAME_SIZE
	.align		4
.L_8:
        /*0024*/ 	.byte	0x04, 0x11
        /*0026*/ 	.short	(.L_10 - .L_9)
	.align		4
.L_9:
        /*0028*/ 	.word	index@($_Z22GetScaleAndZPSymmetricIfEvPKT_S2_idPS0_S3_$__internal_accurate_pow)
        /*002c*/ 	.word	0x00000000


	//----- nvinfo : EIATTR_FRAME_SIZE
	.align		4
.L_10:
        /*0030*/ 	.byte	0x04, 0x11
        /*0032*/ 	.short	(.L_12 - .L_11)
	.align		4
.L_11:
        /*0034*/ 	.word	index@($__internal_1_$__cuda_sm3x_div_rn_noftz_f32_slowpath)
        /*0038*/ 	.word	0x00000000


	//----- nvinfo : EIATTR_FRAME_SIZE
	.align		4
.L_12:
        /*003c*/ 	.byte	0x04, 0x11
        /*003e*/ 	.short	(.L_14 - .L_13)
	.align		4
.L_13:
        /*0040*/ 	.word	index@(_Z22GetScaleAndZPSymmetricIfEvPKT_S2_idPS0_S3_)
        /*0044*/ 	.word	0x00000000


	//----- nvinfo : EIATTR_REGCOUNT
	.align		4
.L_14:
        /*0048*/ 	.byte	0x04, 0x2f
        /*004a*/ 	.short	(.L_16 - .L_15)
	.align		4
.L_15:
        /*004c*/ 	.word	index@(_Z26QuantizePerTensorSymmetricIfEvPKT_S2_idPS0_ii)
        /*0050*/ 	.word	0x00000020


	//----- nvinfo : EIATTR_FRAME_SIZE
	.align		4
.L_16:
        /*0054*/ 	.byte	0x04, 0x11
        /*0056*/ 	.short	(.L_18 - .L_17)
	.align		4
.L_17:
        /*0058*/ 	.word	index@($_Z26QuantizePerTensorSymmetricIfEvPKT_S2_idPS0_ii$__internal_accurate_pow)
        /*005c*/ 	.word	0x00000010


	//----- nvinfo : EIATTR_FRAME_SIZE
	.align		4
.L_18:
        /*0060*/ 	.byte	0x04, 0x11
        /*0062*/ 	.short	(.L_20 - .L_19)
	.align		4
.L_19:
        /*0064*/ 	.word	index@($__internal_0_$__cuda_sm3x_div_rn_noftz_f32_slowpath)
        /*0068*/ 	.word	0x00000010


	//----- nvinfo : EIATTR_FRAME_SIZE
	.align		4
.L_20:
        /*006c*/ 	.byte	0x04, 0x11
        /*006e*/ 	.short	(.L_22 - .L_21)
	.align		4
.L_21:
        /*0070*/ 	.word	index@(_Z26QuantizePerTensorSymmetricIfEvPKT_S2_idPS0_ii)
        /*0074*/ 	.word	0x00000010


	//----- nvinfo : EIATTR_MIN_STACK_SIZE
	.align		4
.L_22:
        /*0078*/ 	.byte	0x04, 0x12
        /*007a*/ 	.short	(.L_24 - .L_23)
	.align		4
.L_23:
        /*007c*/ 	.word	index@(_Z26QuantizePerTensorSymmetricIfEvPKT_S2_idPS0_ii)
        /*0080*/ 	.word	0x00000010


	//----- nvinfo : EIATTR_MIN_STACK_SIZE
	.align		4
.L_24:
        /*0084*/ 	.byte	0x04, 0x12
        /*0086*/ 	.short	(.L_26 - .L_25)
	.align		4
.L_25:
        /*0088*/ 	.word	index@(_Z22GetScaleAndZPSymmetricIfEvPKT_S2_idPS0_S3_)
        /*008c*/ 	.word	0x00000000


	//----- nvinfo : EIATTR_MIN_STACK_SIZE
	.align		4
.L_26:
        /*0090*/ 	.byte	0x04, 0x12
        /*0092*/ 	.short	(.L_28 - .L_27)
	.align		4
.L_27:
        /*0094*/ 	.word	index@(_Z21ReduceMaxMinPerTensorIfEvPKT_iPS0_S3_ii)
        /*0098*/ 	.word	0x00000000
.L_28:


//--------------------- .nv.compat                --------------------------
	.section	.nv.compat,"",@"SHT_CUDA_COMPAT_INFO"
	.align	4
        /*0000*/ 	.byte	0x02, 0x09, 0x00, 0x00, 0x02, 0x02, 0x01, 0x00, 0x02, 0x05, 0x05, 0x00, 0x03, 0x07, 0x01, 0x01
        /*0010*/ 	.byte	0x02, 0x03, 0x00, 0x00, 0x02, 0x06, 0x01, 0x00, 0x04, 0x0b, 0x08, 0x00, 0x01, 0x00, 0x00, 0x00
        /*0020*/ 	.byte	0x00, 0x00, 0x00, 0x00


//--------------------- .nv.info._Z26QuantizePerTensorSymmetricIfEvPKT_S2_idPS0_ii --------------------------
	.section	.nv.info._Z26QuantizePerTensorSymmetricIfEvPKT_S2_idPS0_ii,"",@"SHT_CUDA_INFO"
	.sectionflags	@""
	.align	4


	//----- nvinfo : EIATTR_CUDA_API_VERSION
	.align		4
        /*0000*/ 	.byte	0x04, 0x37
        /*0002*/ 	.short	(.L_30 - .L_29)
.L_29:
        /*0004*/ 	.word	0x00000082


	//----- nvinfo : EIATTR_KPARAM_INFO
	.align		4
.L_30:
        /*0008*/ 	.byte	0x04, 0x17
        /*000a*/ 	.short	(.L_32 - .L_31)
.L_31:
        /*000c*/ 	.word	0x00000000
        /*0010*/ 	.short	0x0006
        /*0012*/ 	.short	0x002c
        /*0014*/ 	.byte	0x00, 0xf0, 0x11, 0x00


	//----- nvinfo : EIATTR_KPARAM_INFO
	.align		4
.L_32:
        /*0018*/ 	.byte	0x04, 0x17
        /*001a*/ 	.short	(.L_34 - .L_33)
.L_33:
        /*001c*/ 	.word	0x00000000
        /*0020*/ 	.short	0x0005
        /*0022*/ 	.short	0x0028
        /*0024*/ 	.byte	0x00, 0xf0, 0x11, 0x00


	//----- nvinfo : EIATTR_KPARAM_INFO
	.align		4
.L_34:
        /*0028*/ 	.byte	0x04, 0x17
        /*002a*/ 	.short	(.L_36 - .L_35)
.L_35:
        /*002c*/ 	.word	0x00000000
        /*0030*/ 	.short	0x0004
        /*0032*/ 	.short	0x0020
        /*0034*/ 	.byte	0x00, 0xf5, 0x21, 0x00


	//----- nvinfo : EIATTR_KPARAM_INFO
	.align		4
.L_36:
        /*0038*/ 	.byte	0x04, 0x17
        /*003a*/ 	.short	(.L_38 - .L_37)
.L_37:
        /*003c*/ 	.word	0x00000000
        /*0040*/ 	.short	0x0003
        /*0042*/ 	.short	0x0018
        /*0044*/ 	.byte	0x00, 0xf0, 0x21, 0x00


	//----- nvinfo : EIATTR_KPARAM_INFO
	.align		4
.L_38:
        /*0048*/ 	.byte	0x04, 0x17
        /*004a*/ 	.short	(.L_40 - .L_39)
.L_39:
        /*004c*/ 	.word	0x00000000
        /*0050*/ 	.short	0x0002
        /*0052*/ 	.short	0x0010
        /*0054*/ 	.byte	0x00, 0xf0, 0x11, 0x00


	//----- nvinfo : EIATTR_KPARAM_INFO
	.align		4
.L_40:
        /*0058*/ 	.byte	0x04, 0x17
        /*005a*/ 	.short	(.L_42 - .L_41)
.L_41:
        /*005c*/ 	.word	0x00000000
        /*0060*/ 	.short	0x0001
        /*0062*/ 	.short	0x0008
        /*0064*/ 	.byte	0x00, 0xf5, 0x21, 0x00


	//----- nvinfo : EIATTR_KPARAM_INFO
	.align		4
.L_42:
        /*0068*/ 	.byte	0x04, 0x17
        /*006a*/ 	.short	(.L_44 - .L_43)
.L_43:
        /*006c*/ 	.word	0x00000000
        /*0070*/ 	.short	0x0000
        /*0072*/ 	.short	0x0000
        /*0074*/ 	.byte	0x00, 0xf5, 0x21, 0x00


	//----- nvinfo : EIATTR_SPARSE_MMA_MASK
	.align		4
.L_44:
        /*0078*/ 	.byte	0x03, 0x50
        /*007a*/ 	.short	0x0000


	//----- nvinfo : EIATTR_MAXREG_COUNT
	.align		4
        /*007c*/ 	.byte	0x03, 0x1b
        /*007e*/ 	.short	0x00ff


	//----- nvinfo : EIATTR_EXTERNS
	.align		4
        /*0080*/ 	.byte	0x04, 0x0f
        /*0082*/ 	.short	(.L_46 - .L_45)


	//   ....[0]....
	.align		4
.L_45:
        /*0084*/ 	.word	index@(vprintf)


	//----- nvinfo : EIATTR_MERCURY_ISA_VERSION
	.align		4
.L_46:
        /*0088*/ 	.byte	0x03, 0x5f
        /*008a*/ 	.short	0x0101


	//----- nvinfo : EIATTR_VRC_CTA_INIT_COUNT
	.align		4
        /*008c*/ 	.byte	0x02, 0x4a
	.zero		1
	.zero		1


	//----- nvinfo : EIATTR_SYSCALL_OFFSETS
	.align		4
        /*0090*/ 	.byte	0x04, 0x46
        /*0092*/ 	.short	(.L_48 - .L_47)


	//   ....[0]....
.L_47:
        /*0094*/ 	.word	0x00000310


	//   ....[1]....
        /*0098*/ 	.word	0x000005c0


	//   ....[2]....
        /*009c*/ 	.word	0x000006b0


	//----- nvinfo : EIATTR_EXIT_INSTR_OFFSETS
	.align		4
.L_48:
        /*00a0*/ 	.byte	0x04, 0x1c
        /*00a2*/ 	.short	(.L_50 - .L_49)


	//   ....[0]....
.L_49:
        /*00a4*/ 	.word	0x00000350


	//   ....[1]....
        /*00a8*/ 	.word	0x00000770


	//----- nvinfo : EIATTR_CRS_STACK_SIZE
	.align		4
.L_50:
        /*00ac*/ 	.byte	0x04, 0x1e
        /*00ae*/ 	.short	(.L_52 - .L_51)
.L_51:
        /*00b0*/ 	.word	0x00000000


	//----- nvinfo : EIATTR_CBANK_PARAM_SIZE
	.align		4
.L_52:
        /*00b4*/ 	.byte	0x03, 0x19
        /*00b6*/ 	.short	0x0030


	//----- nvinfo : EIATTR_PARAM_CBANK
	.align		4
        /*00b8*/ 	.byte	0x04, 0x0a
        /*00ba*/ 	.short	(.L_54 - .L_53)
	.align		4
.L_53:
        /*00bc*/ 	.word	index@(.nv.constant0._Z26QuantizePerTensorSymmetricIfEvPKT_S2_idPS0_ii)
        /*00c0*/ 	.short	0x0380
        /*00c2*/ 	.short	0x0030


	//----- nvinfo : EIATTR_SW_WAR
	.align		4
.L_54:
        /*00c4*/ 	.byte	0x04, 0x36
        /*00c6*/ 	.short	(.L_56 - .L_55)
.L_55:
        /*00c8*/ 	.word	0x00000008
.L_56:


//--------------------- .nv.info._Z22GetScaleAndZPSymmetricIfEvPKT_S2_idPS0_S3_ --------------------------
	.section	.nv.info._Z22GetScaleAndZPSymmetricIfEvPKT_S2_idPS0_S3_,"",@"SHT_CUDA_INFO"
	.sectionflags	@""
	.align	4


	//----- nvinfo : EIATTR_CUDA_API_VERSION
	.align		4
        /*0000*/ 	.byte	0x04, 0x37
        /*0002*/ 	.short	(.L_58 - .L_57)
.L_57:
        /*0004*/ 	.word	0x00000082


	//----- nvinfo : EIATTR_KPARAM_INFO
	.align		4
.L_58:
        /*0008*/ 	.byte	0x04, 0x17
        /*000a*/ 	.short	(.L_60 - .L_59)
.L_59:
        /*000c*/ 	.word	0x00000000
        /*0010*/ 	.short	0x0005
        /*0012*/ 	.short	0x0028
        /*0014*/ 	.byte	0x00, 0xf5, 0x21, 0x00


	//----- nvinfo : EIATTR_KPARAM_INFO
	.align		4
.L_60:
        /*0018*/ 	.byte	0x04, 0x17
        /*001a*/ 	.short	(.L_62 - .L_61)
.L_61:
        /*001c*/ 	.word	0x00000000
        /*0020*/ 	.short	0x0004
        /*0022*/ 	.short	0x0020
        /*0024*/ 	.byte	0x00, 0xf5, 0x21, 0x00


	//----- nvinfo : EIATTR_KPARAM_INFO
	.align		4
.L_62:
        /*0028*/ 	.byte	0x04, 0x17
        /*002a*/ 	.short	(.L_64 - .L_63)
.L_63:
        /*002c*/ 	.word	0x00000000
        /*0030*/ 	.short	0x0003
        /*0032*/ 	.short	0x0018
        /*0034*/ 	.byte	0x00, 0xf0, 0x21, 0x00


	//----- nvinfo : EIATTR_KPARAM_INFO
	.align		4
.L_64:
        /*0038*/ 	.byte	0x04, 0x17
        /*003a*/ 	.short	(.L_66 - .L_65)
.L_65:
        /*003c*/ 	.word	0x00000000
        /*0040*/ 	.short	0x0002
        /*0042*/ 	.short	0x0010
        /*0044*/ 	.byte	0x00, 0xf0, 0x11, 0x00


	//----- nvinfo : EIATTR_KPARAM_INFO
	.align		4
.L_66:
        /*0048*/ 	.byte	0x04, 0x17
        /*004a*/ 	.short	(.L_68 - .L_67)
.L_67:
        /*004c*/ 	.word	0x00000000
        /*0050*/ 	.short	0x0001
        /*0052*/ 	.short	0x0008
        /*0054*/ 	.byte	0x00, 0xf5, 0x21, 0x00


	//----- nvinfo : EIATTR_KPARAM_INFO
	.align		4
.L_68:
        /*0058*/ 	.byte	0x04, 0x17
        /*005a*/ 	.short	(.L_70 - .L_69)
.L_69:
        /*005c*/ 	.word	0x00000000
        /*0060*/ 	.short	0x0000
        /*0062*/ 	.short	0x0000
        /*0064*/ 	.byte	0x00, 0xf5, 0x21, 0x00


	//----- nvinfo : EIATTR_SPARSE_MMA_MASK
	.align		4
.L_70:
        /*0068*/ 	.byte	0x03, 0x50
        /*006a*/ 	.short	0x0000


	//----- nvinfo : EIATTR_MAXREG_COUNT
	.align		4
        /*006c*/ 	.byte	0x03, 0x1b
        /*006e*/ 	.short	0x00ff


	//----- nvinfo : EIATTR_MERCURY_ISA_VERSION
	.align		4
        /*0070*/ 	.byte	0x03, 0x5f
        /*0072*/ 	.short	0x0101


	//----- nvinfo : EIATTR_VRC_CTA_INIT_COUNT
	.align		4
        /*0074*/ 	.byte	0x02, 0x4a
	.zero		1
	.zero		1


	//----- nvinfo : EIATTR_EXIT_INSTR_OFFSETS
	.align		4
        /*0078*/ 	.byte	0x04, 0x1c
        /*007a*/ 	.short	(.L_72 - .L_71)


	//   ....[0]....
.L_71:
        /*007c*/ 	.word	0x00000070


	//   ....[1]....
        /*0080*/ 	.word	0x000003f0


	//   ....[2]....
        /*0084*/ 	.word	0x00000680


	//----- nvinfo : EIATTR_CRS_STACK_SIZE
	.align		4
.L_72:
        /*0088*/ 	.byte	0x04, 0x1e
        /*008a*/ 	.short	(.L_74 - .L_73)
.L_73:
        /*008c*/ 	.word	0x00000000


	//----- nvinfo : EIATTR_CBANK_PARAM_SIZE
	.align		4
.L_74:
        /*0090*/ 	.byte	0x03, 0x19
        /*0092*/ 	.short	0x0030


	//----- nvinfo : EIATTR_PARAM_CBANK
	.align		4
        /*0094*/ 	.byte	0x04, 0x0a
        /*0096*/ 	.short	(.L_76 - .L_75)
	.align		4
.L_75:
        /*0098*/ 	.word	index@(.nv.constant0._Z22GetScaleAndZPSymmetricIfEvPKT_S2_idPS0_S3_)
        /*009c*/ 	.short	0x0380
        /*009e*/ 	.short	0x0030


	//----- nvinfo : EIATTR_SW_WAR
	.align		4
.L_76:
        /*00a0*/ 	.byte	0x04, 0x36
        /*00a2*/ 	.short	(.L_78 - .L_77)
.L_77:
        /*00a4*/ 	.word	0x00000008
.L_78:


//--------------------- .nv.info._Z21ReduceMaxMinPerTensorIfEvPKT_iPS0_S3_ii --------------------------
	.section	.nv.info._Z21ReduceMaxMinPerTensorIfEvPKT_iPS0_S3_ii,"",@"SHT_CUDA_INFO"
	.sectionflags	@""
	.align	4


	//----- nvinfo : EIATTR_CUDA_API_VERSION
	.align		4
        /*0000*/ 	.byte	0x04, 0x37
        /*0002*/ 	.short	(.L_80 - .L_79)
.L_79:
        /*0004*/ 	.word	0x00000082


	//----- nvinfo : EIATTR_KPARAM_INFO
	.align		4
.L_80:
        /*0008*/ 	.byte	0x04, 0x17
        /*000a*/ 	.short	(.L_82 - .L_81)
.L_81:
        /*000c*/ 	.word	0x00000000
        /*0010*/ 	.short	0x0005
        /*0012*/ 	.short	0x0024
        /*0014*/ 	.byte	0x00, 0xf0, 0x11, 0x00


	//----- nvinfo : EIATTR_KPARAM_INFO
	.align		4
.L_82:
        /*0018*/ 	.byte	0x04, 0x17
        /*001a*/ 	.short	(.L_84 - .L_83)
.L_83:
        /*001c*/ 	.word	0x00000000
        /*0020*/ 	.short	0x0004
        /*0022*/ 	.short	0x0020
        /*0024*/ 	.byte	0x00, 0xf0, 0x11, 0x00


	//----- nvinfo : EIATTR_KPARAM_INFO
	.align		4
.L_84:
        /*0028*/ 	.byte	0x04, 0x17
        /*002a*/ 	.short	(.L_86 - .L_85)
.L_85:
        /*002c*/ 	.word	0x00000000
        /*0030*/ 	.short	0x0003
        /*0032*/ 	.short	0x0018
        /*0034*/ 	.byte	0x00, 0xf5, 0x21, 0x00


	//----- nvinfo : EIATTR_KPARAM_INFO
	.align		4
.L_86:
        /*0038*/ 	.byte	0x04, 0x17
        /*003a*/ 	.short	(.L_88 - .L_87)
.L_87:
        /*003c*/ 	.word	0x00000000
        /*0040*/ 	.short	0x0002
        /*0042*/ 	.short	0x0010
        /*0044*/ 	.byte	0x00, 0xf5, 0x21, 0x00


	//----- nvinfo : EIATTR_KPARAM_INFO
	.align		4
.L_88:
        /*0048*/ 	.byte	0x04, 0x17
        /*004a*/ 	.short	(.L_90 - .L_89)
.L_89:
        /*004c*/ 	.word	0x00000000
        /*0050*/ 	.short	0x0001
        /*0052*/ 	.short	0x0008
        /*0054*/ 	.byte	0x00, 0xf0, 0x11, 0x00


	//----- nvinfo : EIATTR_KPARAM_INFO
	.align		4
.L_90:
        /*0058*/ 	.byte	0x04, 0x17
        /*005a*/ 	.short	(.L_92 - .L_91)
.L_91:
        /*005c*/ 	.word	0x00000000
        /*0060*/ 	.short	0x0000
        /*0062*/ 	.short	0x0000
        /*0064*/ 	.byte	0x00, 0xf5, 0x21, 0x00


	//----- nvinfo : EIATTR_SPARSE_MMA_MASK
	.align		4
.L_92:
        /*0068*/ 	.byte	0x03, 0x50
        /*006a*/ 	.short	0x0000


	//----- nvinfo : EIATTR_MAXREG_COUNT
	.align		4
        /*006c*/ 	.byte	0x03, 0x1b
        /*006e*/ 	.short	0x00ff


	//----- nvinfo : EIATTR_NUM_BARRIERS
	.align		4
        /*0070*/ 	.byte	0x02, 0x4c
        /*0072*/ 	.byte	0x01
	.zero		1


	//----- nvinfo : EIATTR_MERCURY_ISA_VERSION
	.align		4
        /*0074*/ 	.byte	0x03, 0x5f
        /*0076*/ 	.short	0x0101


	//----- nvinfo : EIATTR_VRC_CTA_INIT_COUNT
	.align		4
        /*0078*/ 	.byte	0x02, 0x4a
	.zero		1
	.zero		1


	//----- nvinfo : EIATTR_EXIT_INSTR_OFFSETS
	.align		4
        /*007c*/ 	.byte	0x04, 0x1c
        /*007e*/ 	.short	(.L_94 - .L_93)


	//   ....[0]....
.L_93:
        /*0080*/ 	.word	0x00000760


	//   ....[1]....
        /*0084*/ 	.word	0x000008e0


	//----- nvinfo : EIATTR_CRS_STACK_SIZE
	.align		4
.L_94:
        /*0088*/ 	.byte	0x04, 0x1e
        /*008a*/ 	.short	(.L_96 - .L_95)
.L_95:
        /*008c*/ 	.word	0x00000000


	//----- nvinfo : EIATTR_CBANK_PARAM_SIZE
	.align		4
.L_96:
        /*0090*/ 	.byte	0x03, 0x19
        /*0092*/ 	.short	0x0028


	//----- nvinfo : EIATTR_PARAM_CBANK
	.align		4
        /*0094*/ 	.byte	0x04, 0x0a
        /*0096*/ 	.short	(.L_98 - .L_97)
	.align		4
.L_97:
        /*0098*/ 	.word	index@(.nv.constant0._Z21ReduceMaxMinPerTensorIfEvPKT_iPS0_S3_ii)
        /*009c*/ 	.short	0x0380
        /*009e*/ 	.short	0x0028


	//----- nvinfo : EIATTR_SW_WAR
	.align		4
.L_98:
        /*00a0*/ 	.byte	0x04, 0x36
        /*00a2*/ 	.short	(.L_100 - .L_99)
.L_99:
        /*00a4*/ 	.word	0x00000008
.L_100:


//--------------------- .nv.callgraph             --------------------------
	.section	.nv.callgraph,"",@"SHT_CUDA_CALLGRAPH"
	.align	4
	.sectionentsize	8
	.align		4
        /*0000*/ 	.word	0x00000000
	.align		4
        /*0004*/ 	.word	0xffffffff
	.align		4
        /*0008*/ 	.word	index@(_Z26QuantizePerTensorSymmetricIfEvPKT_S2_idPS0_ii)
	.align		4
        /*000c*/ 	.word	index@(vprintf)
	.align		4
        /*0010*/ 	.word	0x00000000
	.align		4
        /*0014*/ 	.word	0xfffffffe
	.align		4
        /*0018*/ 	.word	0x00000000
	.align		4
        /*001c*/ 	.word	0xfffffffd
	.align		4
        /*0020*/ 	.word	0x00000000
	.align		4
        /*0024*/ 	.word	0xfffffffc


//--------------------- .nv.constant4             --------------------------
	.section	.nv.constant4,"a",@progbits
	.align	8
	.align		8
.nv.constant4:
        /*0000*/ 	.dword	vprintf
	.align		8
        /*0008*/ 	.dword	$str
	.align		8
        /*0010*/ 	.dword	$str$1
	.align		8
        /*0018*/ 	.dword	$str$2


//--------------------- .text._Z26QuantizePerTensorSymmetricIfEvPKT_S2_idPS0_ii --------------------------
	.section	.text._Z26QuantizePerTensorSymmetricIfEvPKT_S2_idPS0_ii,"ax",@progbits
	.align	128
        .global         _Z26QuantizePerTensorSymmetricIfEvPKT_S2_idPS0_ii
        .type           _Z26QuantizePerTensorSymmetricIfEvPKT_S2_idPS0_ii,@function
        .size           _Z26QuantizePerTensorSymmetricIfEvPKT_S2_idPS0_ii,(.L_x_60 - _Z26QuantizePerTensorSymmetricIfEvPKT_S2_idPS0_ii)
        .other          _Z26QuantizePerTensorSymmetricIfEvPKT_S2_idPS0_ii,@"STO_CUDA_ENTRY STV_DEFAULT"
_Z26QuantizePerTensorSymmetricIfEvPKT_S2_idPS0_ii:
.text._Z26QuantizePerTensorSymmetricIfEvPKT_S2_idPS0_ii:
[----:B------:R-:W0:Y:S01]  /*0000*/  LDC R1, c[0x0][0x37c] ;  /* 0x0000df00ff017b82 */ /* 0x000e220000000800 */
[----:B------:R-:W1:Y:S07]  /*0010*/  S2R R25, SR_CTAID.X ;  /* 0x0000000000197919 */ /* 0x000e6e0000002500 */
[----:B------:R-:W2:Y:S01]  /*0020*/  LDC.64 R4, c[0x0][0x398] ;  /* 0x0000e600ff047b82 */ /* 0x000ea20000000a00 */
[----:B------:R-:W3:Y:S01]  /*0030*/  LDCU UR4, c[0x0][0x2f8] ;  /* 0x00005f00ff0477ac */ /* 0x000ee20008000800 */
[----:B0-----:R-:W-:Y:S01]  /*0040*/  VIADD R1, R1, 0xfffffff0 ;  /* 0xfffffff001017836 */ /* 0x001fe20000000000 */
[----:B------:R-:W1:Y:S01]  /*0050*/  S2R R0, SR_TID.X ;  /* 0x0000000000007919 */ /* 0x000e620000002100 */
[----:B------:R-:W0:Y:S01]  /*0060*/  LDCU UR5, c[0x0][0x2fc] ;  /* 0x00005f80ff0577ac */ /* 0x000e220008000800 */
[----:B------:R-:W1:Y:S02]  /*0070*/  LDCU UR38, c[0x0][0x360] ;  /* 0x00006c00ff2677ac */ /* 0x000e640008000800 */
[----:B---3--:R-:W-:Y:S01]  /*0080*/  IADD3 R2, P0, PT, R1, UR4, RZ ;  /* 0x0000000401027c10 */ /* 0x008fe2000ff1e0ff */
[----:B--2---:R-:W-:-:S04]  /*0090*/  DADD R4, R4, -1 ;  /* 0xbff0000004047429 */ /* 0x004fc80000000000 */
[----:B0-----:R-:W-:Y:S02]  /*00a0*/  IMAD.X R16, RZ, RZ, UR5, P0 ;  /* 0x00000005ff107e24 */ /* 0x001fe400080e06ff */
[----:B-1----:R-:W-:Y:S01]  /*00b0*/  IMAD R25, R25, UR38, R0 ;  /* 0x0000002619197c24 */ /* 0x002fe2000f8e0200 */
[----:B------:R-:W-:-:S07]  /*00c0*/  MOV R0, 0xe0 ;  /* 0x000000e000007802 */ /* 0x000fce0000000f00 */
[----:B------:R-:W-:Y:S05]  /*00d0*/  CALL.REL.NOINC `($_Z26QuantizePerTensorSymmetricIfEvPKT_S2_idPS0_ii$__internal_accurate_pow) ;  /* 0x0000000c00487944 */ /* 0x000fea0003c00000 */
[----:B------:R-:W0:Y:S01]  /*00e0*/  LDC.64 R8, c[0x0][0x388] ;  /* 0x0000e200ff087b82 */ /* 0x000e220000000a00 */
[----:B------:R-:W0:Y:S02]  /*00f0*/  LDCU.64 UR36, c[0x0][0x358] ;  /* 0x00006b00ff2477ac */ /* 0x000e240008000a00 */
[----:B0-----:R0:W5:Y:S01]  /*0100*/  LDG.E R23, desc[UR36][R8.64] ;  /* 0x0000002408177981 */ /* 0x001162000c1e1900 */
[C---:B------:R-:W-:Y:S02]  /*0110*/  DADD R6, R4.reuse, 2 ;  /* 0x4000000004067429 */ /* 0x040fe40000000000 */
[----:B------:R-:W-:-:S08]  /*0120*/  DSETP.NEU.AND P0, PT, R4, RZ, PT ;  /* 0x000000ff0400722a */ /* 0x000fd00003f0d000 */
[----:B------:R-:W-:Y:S01]  /*0130*/  LOP3.LUT R6, R7, 0x7ff00000, RZ, 0xc0, !PT ;  /* 0x7ff0000007067812 */ /* 0x000fe200078ec0ff */
[----:B------:R-:W-:-:S03]  /*0140*/  IMAD.MOV.U32 R7, RZ, RZ, R14 ;  /* 0x000000ffff077224 */ /* 0x000fc600078e000e */
[----:B------:R-:W-:Y:S01]  /*0150*/  ISETP.NE.AND P1, PT, R6, 0x7ff00000, PT ;  /* 0x7ff000000600780c */ /* 0x000fe20003f25270 */
[----:B------:R-:W-:-:S12]  /*0160*/  IMAD.MOV.U32 R6, RZ, RZ, R3 ;  /* 0x000000ffff067224 */ /* 0x000fd800078e0003 */
[----:B0-----:R-:W-:Y:S05]  /*0170*/  @P1 BRA `(.L_x_0) ;  /* 0x00000000001c1947 */ /* 0x001fea0003800000 */
[----:B------:R-:W-:-:S14]  /*0180*/  DSETP.NAN.AND P1, PT, R4, R4, PT ;  /* 0x000000040400722a */ /* 0x000fdc0003f28000 */
[----:B------:R-:W-:Y:S01]  /*0190*/  @P1 DADD R6, R4, 2 ;  /* 0x4000000004061429 */ /* 0x000fe20000000000 */
[----:B------:R-:W-:Y:S10]  /*01a0*/  @P1 BRA `(.L_x_0) ;  /* 0x0000000000101947 */ /* 0x000ff40003800000 */
[----:B------:R-:W-:-:S14]  /*01b0*/  DSETP.NEU.AND P1, PT, |R4|, +INF , PT ;  /* 0x7ff000000400742a */ /* 0x000fdc0003f2d200 */
[----:B------:R-:W-:Y:S01]  /*01c0*/  @!P1 ISETP.GE.AND P2, PT, R5, RZ, PT ;  /* 0x000000ff0500920c */ /* 0x000fe20003f46270 */
[----:B------:R-:W-:-:S03]  /*01d0*/  @!P1 IMAD.MOV.U32 R6, RZ, RZ, RZ ;  /* 0x000000ffff069224 */ /* 0x000fc600078e00ff */
[----:B------:R-:W-:-:S09]  /*01e0*/  @!P1 SEL R7, RZ, 0x7ff00000, !P2 ;  /* 0x7ff00000ff079807 */ /* 0x000fd20005000000 */
.L_x_0:
[----:B------:R-:W-:Y:S01]  /*01f0*/  FSEL R4, R6, RZ, P0 ;  /* 0x000000ff06047208 */ /* 0x000fe20000000000 */
[----:B------:R-:W0:Y:S01]  /*0200*/  LDCU UR39, c[0x0][0x390] ;  /* 0x00007200ff2777ac */ /* 0x000e220008000800 */
[----:B------:R-:W-:Y:S01]  /*0210*/  FSEL R5, R7, 1.875, P0 ;  /* 0x3ff0000007057808 */ /* 0x000fe20000000000 */
[----:B------:R-:W-:Y:S01]  /*0220*/  BSSY.RECONVERGENT B6, `(.L_x_1) ;  /* 0x0000010000067945 */ /* 0x000fe20003800200 */
[----:B------:R-:W-:Y:S02]  /*0230*/  ISETP.NE.AND P0, PT, R25, RZ, PT ;  /* 0x000000ff1900720c */ /* 0x000fe40003f05270 */
[----:B------:R-:W1:Y:S02]  /*0240*/  F2F.F32.F64 R4, R4 ;  /* 0x0000000400047310 */ /* 0x000e640000301000 */
[----:B-1----:R-:W-:-:S09]  /*0250*/  FADD R18, R4, -1 ;  /* 0xbf80000004127421 */ /* 0x002fd20000000000 */
[----:B0-----:R-:W-:Y:S05]  /*0260*/  @P0 BRA `(.L_x_2) ;  /* 0x00000000002c0947 */ /* 0x001fea0003800000 */
[----:B-----5:R-:W0:Y:S01]  /*0270*/  F2F.F64.F32 R8, R23 ;  /* 0x0000001700087310 */ /* 0x020e220000201800 */
[----:B------:R-:W-:Y:S01]  /*0280*/  MOV R0, 0x0 ;  /* 0x0000000000007802 */ /* 0x000fe20000000f00 */
[----:B------:R-:W1:Y:S01]  /*0290*/  LDCU.64 UR4, c[0x4][0x8] ;  /* 0x01000100ff0477ac */ /* 0x000e620008000a00 */
[----:B------:R-:W-:Y:S02]  /*02a0*/  IMAD.MOV.U32 R6, RZ, RZ, R2 ;  /* 0x000000ffff067224 */ /* 0x000fe400078e0002 */
[----:B------:R2:W3:Y:S01]  /*02b0*/  LDC.64 R10, c[0x4][R0] ;  /* 0x01000000000a7b82 */ /* 0x0004e20000000a00 */
[----:B------:R-:W-:Y:S01]  /*02c0*/  IMAD.MOV.U32 R7, RZ, RZ, R16 ;  /* 0x000000ffff077224 */ /* 0x000fe200078e0010 */
[----:B0-----:R2:W-:Y:S01]  /*02d0*/  STL.64 [R1], R8 ;  /* 0x0000000801007387 */ /* 0x0015e20000100a00 */
[----:B-1----:R-:W-:Y:S02]  /*02e0*/  IMAD.U32 R4, RZ, RZ, UR4 ;  /* 0x00000004ff047e24 */ /* 0x002fe4000f8e00ff */
[----:B------:R-:W-:-:S07]  /*02f0*/  IMAD.U32 R5, RZ, RZ, UR5 ;  /* 0x00000005ff057e24 */ /* 0x000fce000f8e00ff */
[----:B------:R-:W-:-:S07]  /*0300*/  LEPC R20, `(.L_x_2) ;  /* 0x000000001014794e */ /* 0x000fce0000000000 */
[----:B--23--:R-:W-:Y:S05]  /*0310*/  CALL.ABS.NOINC R10 ;  /* 0x000000000a007343 */ /* 0x00cfea0003c00000 */
.L_x_2:
[----:B------:R-:W-:Y:S05]  /*0320*/  BSYNC.RECONVERGENT B6 ;  /* 0x0000000000067941 */ /* 0x000fea0003800200 */
.L_x_1:
[----:B------:R-:W0:Y:S02]  /*0330*/  LDCU UR4, c[0x0][0x390] ;  /* 0x00007200ff0477ac */ /* 0x000e240008000800 */
[----:B0-----:R-:W-:-:S13]  /*0340*/  ISETP.GE.AND P0, PT, R25, UR4, PT ;  /* 0x0000000419007c0c */ /* 0x001fda000bf06270 */
[----:B------:R-:W-:Y:S05]  /*0350*/  @P0 EXIT ;  /* 0x000000000000094d */ /* 0x000fea0003800000 */
[----:B------:R-:W0:Y:S01]  /*0360*/  LDC R22, c[0x0][0x370] ;  /* 0x0000dc00ff167b82 */ /* 0x000e220000000800 */
[----:B------:R-:W-:Y:S01]  /*0370*/  FADD R19, -R18, -1 ;  /* 0xbf80000012137421 */ /* 0x000fe20000000100 */
[----:B0-----:R-:W-:-:S07]  /*0380*/  IMAD R22, R22, UR38, RZ ;  /* 0x0000002616167c24 */ /* 0x001fce000f8e02ff */
.L_x_9:
[----:B------:R-:W0:Y:S02]  /*0390*/  LDC.64 R4, c[0x0][0x380] ;  /* 0x0000e000ff047b82 */ /* 0x000e240000000a00 */
[----:B0-----:R-:W-:-:S05]  /*03a0*/  IMAD.WIDE R4, R25, 0x4, R4 ;  /* 0x0000000419047825 */ /* 0x001fca00078e0204 */
[----:B------:R-:W2:Y:S01]  /*03b0*/  LDG.E R0, desc[UR36][R4.64] ;  /* 0x0000002404007981 */ /* 0x000ea2000c1e1900 */
[----:B-----5:R-:W0:Y:S01]  /*03c0*/  MUFU.RCP R6, R23 ;  /* 0x0000001700067308 */ /* 0x020e220000001000 */
[----:B------:R-:W-:Y:S01]  /*03d0*/  BSSY.RECONVERGENT B0, `(.L_x_3) ;  /* 0x000000b000007945 */ /* 0x000fe20003800200 */
[----:B0-----:R-:W-:-:S04]  /*03e0*/  FFMA R3, -R23, R6, 1 ;  /* 0x3f80000017037423 */ /* 0x001fc80000000106 */
[----:B------:R-:W-:Y:S02]  /*03f0*/  FFMA R3, R6, R3, R6 ;  /* 0x0000000306037223 */ /* 0x000fe40000000006 */
[----:B--2---:R-:W0:Y:S02]  /*0400*/  FCHK P0, R0, R23 ;  /* 0x0000001700007302 */ /* 0x004e240000000000 */
[----:B------:R-:W-:-:S04]  /*0410*/  FFMA R6, R0, R3, RZ ;  /* 0x0000000300067223 */ /* 0x000fc800000000ff */
[----:B------:R-:W-:-:S04]  /*0420*/  FFMA R7, -R23, R6, R0 ;  /* 0x0000000617077223 */ /* 0x000fc80000000100 */
[----:B------:R-:W-:Y:S01]  /*0430*/  FFMA R17, R3, R7, R6 ;  /* 0x0000000703117223 */ /* 0x000fe20000000006 */
[----:B0-----:R-:W-:Y:S06]  /*0440*/  @!P0 BRA `(.L_x_4) ;  /* 0x00000000000c8947 */ /* 0x001fec0003800000 */
[----:B------:R-:W-:-:S07]  /*0450*/  MOV R4, 0x470 ;  /* 0x0000047000047802 */ /* 0x000fce0000000f00 */
[----:B------:R-:W-:Y:S05]  /*0460*/  CALL.REL.NOINC `($__internal_0_$__cuda_sm3x_div_rn_noftz_f32_slowpath) ;  /* 0x0000000000c47944 */ /* 0x000fea0003c00000 */
[----:B------:R-:W-:-:S07]  /*0470*/  IMAD.MOV.U32 R17, RZ, RZ, R0 ;  /* 0x000000ffff117224 */ /* 0x000fce00078e0000 */
.L_x_4:
[----:B------:R-:W-:Y:S05]  /*0480*/  BSYNC.RECONVERGENT B0 ;  /* 0x0000000000007941 */ /* 0x000fea0003800200 */
.L_x_3:
[----:B------:R-:W-:Y:S01]  /*0490*/  ISETP.NE.AND P0, PT, R25, 0x633, PT ;  /* 0x000006331900780c */ /* 0x000fe20003f05270 */
[----:B------:R-:W0:Y:S01]  /*04a0*/  FRND R17, R17 ;  /* 0x0000001100117307 */ /* 0x000e220000201000 */
[----:B------:R-:W-:Y:S11]  /*04b0*/  BSSY.RECONVERGENT B6, `(.L_x_5) ;  /* 0x0000021000067945 */ /* 0x000ff60003800200 */
[----:B------:R-:W-:Y:S05]  /*04c0*/  @!P0 BRA `(.L_x_6) ;  /* 0x0000000000448947 */ /* 0x000fea0003800000 */
[----:B------:R-:W-:-:S13]  /*04d0*/  ISETP.NE.AND P0, PT, R25, 0x148, PT ;  /* 0x000001481900780c */ /* 0x000fda0003f05270 */
[----:B------:R-:W-:Y:S05]  /*04e0*/  @P0 BRA `(.L_x_7) ;  /* 0x0000000000740947 */ /* 0x000fea0003800000 */
[----:B------:R-:W1:Y:S01]  /*04f0*/  LDC.64 R14, c[0x0][0x380] ;  /* 0x0000e000ff0e7b82 */ /* 0x000e620000000a00 */
[----:B0-----:R-:W-:Y:S01]  /*0500*/  F2F.F64.F32 R10, R17 ;  /* 0x00000011000a7310 */ /* 0x001fe20000201800 */
[----:B------:R-:W-:Y:S01]  /*0510*/  MOV R12, 0x0 ;  /* 0x00000000000c7802 */ /* 0x000fe20000000f00 */
[----:B------:R-:W0:Y:S01]  /*0520*/  LDCU.64 UR4, c[0x4][0x10] ;  /* 0x01000200ff0477ac */ /* 0x000e220008000a00 */
[----:B-1----:R-:W2:Y:S04]  /*0530*/  LDG.E R8, desc[UR36][R14.64+0x520] ;  /* 0x000520240e087981 */ /* 0x002ea8000c1e1900 */
[----:B------:R-:W1:Y:S01]  /*0540*/  LDC.64 R12, c[0x4][R12] ;  /* 0x010000000c0c7b82 */ /* 0x000e620000000a00 */
[----:B0-----:R-:W-:Y:S02]  /*0550*/  IMAD.U32 R4, RZ, RZ, UR4 ;  /* 0x00000004ff047e24 */ /* 0x001fe4000f8e00ff */
[----:B------:R-:W-:-:S02]  /*0560*/  IMAD.U32 R5, RZ, RZ, UR5 ;  /* 0x00000005ff057e24 */ /* 0x000fc4000f8e00ff */
[----:B------:R-:W-:Y:S02]  /*0570*/  IMAD.MOV.U32 R6, RZ, RZ, R2 ;  /* 0x000000ffff067224 */ /* 0x000fe400078e0002 */
[----:B------:R-:W-:Y:S01]  /*0580*/  IMAD.MOV.U32 R7, RZ, RZ, R16 ;  /* 0x000000ffff077224 */ /* 0x000fe200078e0010 */
[----:B--2---:R-:W0:Y:S02]  /*0590*/  F2F.F64.F32 R8, R8 ;  /* 0x0000000800087310 */ /* 0x004e240000201800 */
[----:B01----:R0:W-:Y:S04]  /*05a0*/  STL.128 [R1], R8 ;  /* 0x0000000801007387 */ /* 0x0031e80000100c00 */
[----:B------:R-:W-:-:S07]  /*05b0*/  LEPC R20, `(.L_x_8) ;  /* 0x000000001014794e */ /* 0x000fce0000000000 */
[----:B0-----:R-:W-:Y:S05]  /*05c0*/  CALL.ABS.NOINC R12 ;  /* 0x000000000c007343 */ /* 0x001fea0003c00000 */
.L_x_8:
[----:B------:R-:W-:Y:S05]  /*05d0*/  BRA `(.L_x_7) ;  /* 0x0000000000387947 */ /* 0x000fea0003800000 */
.L_x_6:
[----:B------:R-:W1:Y:S01]  /*05e0*/  LDC.64 R14, c[0x0][0x380] ;  /* 0x0000e000ff0e7b82 */ /* 0x000e620000000a00 */
[----:B0-----:R-:W-:Y:S01]  /*05f0*/  F2F.F64.F32 R10, R17 ;  /* 0x00000011000a7310 */ /* 0x001fe20000201800 */
[----:B------:R-:W-:Y:S01]  /*0600*/  MOV R12, 0x0 ;  /* 0x00000000000c7802 */ /* 0x000fe20000000f00 */
[----:B------:R-:W0:Y:S01]  /*0610*/  LDCU.64 UR4, c[0x4][0x18] ;  /* 0x01000300ff0477ac */ /* 0x000e220008000a00 */
[----:B-1----:R-:W2:Y:S04]  /*0620*/  LDG.E R8, desc[UR36][R14.64+0x18cc] ;  /* 0x0018cc240e087981 */ /* 0x002ea8000c1e1900 */
[----:B------:R-:W1:Y:S01]  /*0630*/  LDC.64 R12, c[0x4][R12] ;  /* 0x010000000c0c7b82 */ /* 0x000e620000000a00 */
[----:B0-----:R-:W-:Y:S01]  /*0640*/  IMAD.U32 R4, RZ, RZ, UR4 ;  /* 0x00000004ff047e24 */ /* 0x001fe2000f8e00ff */
[----:B------:R-:W-:Y:S01]  /*0650*/  MOV R5, UR5 ;  /* 0x0000000500057c02 */ /* 0x000fe20008000f00 */
[----:B------:R-:W-:-:S02]  /*0660*/  IMAD.MOV.U32 R6, RZ, RZ, R2 ;  /* 0x000000ffff067224 */ /* 0x000fc400078e0002 */
[----:B------:R-:W-:Y:S01]  /*0670*/  IMAD.MOV.U32 R7, RZ, RZ, R16 ;  /* 0x000000ffff077224 */ /* 0x000fe200078e0010 */
[----:B--2---:R-:W0:Y:S02]  /*0680*/  F2F.F64.F32 R8, R8 ;  /* 0x0000000800087310 */ /* 0x004e240000201800 */
[----:B01----:R0:W-:Y:S04]  /*0690*/  STL.128 [R1], R8 ;  /* 0x0000000801007387 */ /* 0x0031e80000100c00 */
[----:B------:R-:W-:-:S07]  /*06a0*/  LEPC R20, `(.L_x_7) ;  /* 0x000000001014794e */ /* 0x000fce0000000000 */
[----:B0-----:R-:W-:Y:S05]  /*06b0*/  CALL.ABS.NOINC R12 ;  /* 0x000000000c007343 */ /* 0x001fea0003c00000 */
.L_x_7:
[----:B------:R-:W-:Y:S05]  /*06c0*/  BSYNC.RECONVERGENT B6 ;  /* 0x0000000000067941 */ /* 0x000fea0003800200 */
.L_x_5:
[----:B------:R-:W1:Y:S01]  /*06d0*/  LDC.64 R4, c[0x0][0x3a0] ;  /* 0x0000e800ff047b82 */ /* 0x000e620000000a00 */
[----:B0-----:R-:W-:-:S04]  /*06e0*/  FSETP.GT.AND P0, PT, R17, R18, PT ;  /* 0x000000121100720b */ /* 0x001fc80003f04000 */
[----:B------:R-:W-:-:S04]  /*06f0*/  FSEL R0, R18, R17, P0 ;  /* 0x0000001112007208 */ /* 0x000fc80000000000 */
[----:B------:R-:W-:-:S04]  /*0700*/  FSETP.GEU.AND P0, PT, R0, R19, PT ;  /* 0x000000130000720b */ /* 0x000fc80003f0e000 */
[----:B------:R-:W-:Y:S01]  /*0710*/  FSEL R3, R19, R0, !P0 ;  /* 0x0000000013037208 */ /* 0x000fe20004000000 */
[----:B-1----:R-:W-:-:S04]  /*0720*/  IMAD.WIDE R4, R25, 0x4, R4 ;  /* 0x0000000419047825 */ /* 0x002fc800078e0204 */
[----:B------:R-:W-:Y:S01]  /*0730*/  IMAD.IADD R25, R22, 0x1, R25 ;  /* 0x0000000116197824 */ /* 0x000fe200078e0219 */
[----:B------:R0:W-:Y:S04]  /*0740*/  STG.E desc[UR36][R4.64], R3 ;  /* 0x0000000304007986 */ /* 0x0001e8000c101924 */
[----:B------:R-:W-:-:S13]  /*0750*/  ISETP.GE.AND P0, PT, R25, UR39, PT ;  /* 0x0000002719007c0c */ /* 0x000fda000bf06270 */
[----:B0-----:R-:W-:Y:S05]  /*0760*/  @!P0 BRA `(.L_x_9) ;  /* 0xfffffffc00088947 */ /* 0x001fea000383ffff */
[----:B------:R-:W-:Y:S05]  /*0770*/  EXIT ;  /* 0x000000000000794d */ /* 0x000fea0003800000 */
        .weak           $__internal_0_$__cuda_sm3x_div_rn_noftz_f32_slowpath
        .type           $__internal_0_$__cuda_sm3x_div_rn_noftz_f32_slowpath,@function
        .size           $__internal_0_$__cuda_sm3x_div_rn_noftz_f32_slowpath,($_Z26QuantizePerTensorSymmetricIfEvPKT_S2_idPS0_ii$__internal_accurate_pow - $__internal_0_$__cuda_sm3x_div_rn_noftz_f32_slowpath)
$__internal_0_$__cuda_sm3x_div_rn_noftz_f32_slowpath:
[--C-:B------:R-:W-:Y:S01]  /*0780*/  SHF.R.U32.HI R5, RZ, 0x17, R23.reuse ;  /* 0x00000017ff057819 */ /* 0x100fe20000011617 */
[----:B------:R-:W-:Y:S01]  /*0790*/  BSSY.RECONVERGENT B1, `(.L_x_10) ;  /* 0x0000064000017945 */ /* 0x000fe20003800200 */
[--C-:B------:R-:W-:Y:S01]  /*07a0*/  SHF.R.U32.HI R3, RZ, 0x17, R0.reuse ;  /* 0x00000017ff037819 */ /* 0x100fe20000011600 */
[----:B------:R-:W-:Y:S01]  /*07b0*/  IMAD.MOV.U32 R6, RZ, RZ, R0 ;  /* 0x000000ffff067224 */ /* 0x000fe200078e0000 */
[----:B------:R-:W-:Y:S01]  /*07c0*/  LOP3.LUT R5, R5, 0xff, RZ, 0xc0, !PT ;  /* 0x000000ff05057812 */ /* 0x000fe200078ec0ff */
[----:B------:R-:W-:Y:S01]  /*07d0*/  IMAD.MOV.U32 R7, RZ, RZ, R23 ;  /* 0x000000ffff077224 */ /* 0x000fe200078e0017 */
[----:B------:R-:W-:-:S03]  /*07e0*/  LOP3.LUT R10, R3, 0xff, RZ, 0xc0, !PT ;  /* 0x000000ff030a7812 */ /* 0x000fc600078ec0ff */
[----:B------:R-:W-:Y:S02]  /*07f0*/  VIADD R8, R5, 0xffffffff ;  /* 0xffffffff05087836 */ /* 0x000fe40000000000 */
[----:B------:R-:W-:-:S03]  /*0800*/  VIADD R9, R10, 0xffffffff ;  /* 0xffffffff0a097836 */ /* 0x000fc60000000000 */
[----:B------:R-:W-:-:S04]  /*0810*/  ISETP.GT.U32.AND P0, PT, R8, 0xfd, PT ;  /* 0x000000fd0800780c */ /* 0x000fc80003f04070 */
[----:B------:R-:W-:-:S13]  /*0820*/  ISETP.GT.U32.OR P0, PT, R9, 0xfd, P0 ;  /* 0x000000fd0900780c */ /* 0x000fda0000704470 */
[----:B------:R-:W-:Y:S01]  /*0830*/  @!P0 IMAD.MOV.U32 R3, RZ, RZ, RZ ;  /* 0x000000ffff038224 */ /* 0x000fe200078e00ff */
[----:B------:R-:W-:Y:S06]  /*0840*/  @!P0 BRA `(.L_x_11) ;  /* 0x00000000005c8947 */ /* 0x000fec0003800000 */
[----:B------:R-:W-:Y:S02]  /*0850*/  FSETP.GTU.FTZ.AND P1, PT, |R23|, +INF , PT ;  /* 0x7f8000001700780b */ /* 0x000fe40003f3c200 */
[----:B------:R-:W-:-:S04]  /*0860*/  FSETP.GTU.FTZ.AND P0, PT, |R0|, +INF , PT ;  /* 0x7f8000000000780b */ /* 0x000fc80003f1c200 */
[----:B------:R-:W-:-:S13]  /*0870*/  PLOP3.LUT P0, PT, P0, P1, PT, 0xf8, 0x8f ;  /* 0x00000000008f781c */ /* 0x000fda0000703f70 */
[----:B------:R-:W-:Y:S05]  /*0880*/  @P0 BRA `(.L_x_12) ;  /* 0x00000004004c0947 */ /* 0x000fea0003800000 */
[----:B------:R-:W-:-:S13]  /*0890*/  LOP3.LUT P0, RZ, R7, 0x7fffffff, R6, 0xc8, !PT ;  /* 0x7fffffff07ff7812 */ /* 0x000fda000780c806 */
[----:B------:R-:W-:Y:S05]  /*08a0*/  @!P0 BRA `(.L_x_13) ;  /* 0x00000004003c8947 */ /* 0x000fea0003800000 */
[C---:B------:R-:W-:Y:S02]  /*08b0*/  FSETP.NEU.FTZ.AND P2, PT, |R0|.reuse, +INF , PT ;  /* 0x7f8000000000780b */ /* 0x040fe40003f5d200 */
[----:B------:R-:W-:Y:S02]  /*08c0*/  FSETP.NEU.FTZ.AND P1, PT, |R23|, +INF , PT ;  /* 0x7f8000001700780b */ /* 0x000fe40003f3d200 */
[----:B------:R-:W-:-:S11]  /*08d0*/  FSETP.NEU.FTZ.AND P0, PT, |R0|, +INF , PT ;  /* 0x7f8000000000780b */ /* 0x000fd60003f1d200 */
[----:B------:R-:W-:Y:S05]  /*08e0*/  @!P1 BRA !P2, `(.L_x_13) ;  /* 0x00000004002c9947 */ /* 0x000fea0005000000 */
[----:B------:R-:W-:-:S04]  /*08f0*/  LOP3.LUT P2, RZ, R6, 0x7fffffff, RZ, 0xc0, !PT ;  /* 0x7fffffff06ff7812 */ /* 0x000fc8000784c0ff */
[----:B------:R-:W-:-:S13]  /*0900*/  PLOP3.LUT P1, PT, P1, P2, PT, 0x2f, 0xf2 ;  /* 0x0000000000f2781c */ /* 0x000fda0000f24577 */
[----:B------:R-:W-:Y:S05]  /*0910*/  @P1 BRA `(.L_x_14) ;  /* 0x0000000400181947 */ /* 0x000fea0003800000 */
[----:B------:R-:W-:-:S04]  /*0920*/  LOP3.LUT P1, RZ, R7, 0x7fffffff, RZ, 0xc0, !PT ;  /* 0x7fffffff07ff7812 */ /* 0x000fc8000782c0ff */
[----:B------:R-:W-:-:S13]  /*0930*/  PLOP3.LUT P0, PT, P0, P1, PT, 0x2f, 0xf2 ;  /* 0x0000000000f2781c */ /* 0x000fda0000702577 */
[----:B------:R-:W-:Y:S05]  /*0940*/  @P0 BRA `(.L_x_15) ;  /* 0x0000000400000947 */ /* 0x000fea0003800000 */
[----:B------:R-:W-:Y:S02]  /*0950*/  ISETP.GE.AND P0, PT, R9, RZ, PT ;  /* 0x000000ff0900720c */ /* 0x000fe40003f06270 */
[----:B------:R-:W-:-:S11]  /*0960*/  ISETP.GE.AND P1, PT, R8, RZ, PT ;  /* 0x000000ff0800720c */ /* 0x000fd60003f26270 */
[----:B------:R-:W-:Y:S02]  /*0970*/  @P0 IMAD.MOV.U32 R3, RZ, RZ, RZ ;  /* 0x000000ffff030224 */ /* 0x000fe400078e00ff */
[----:B------:R-:W-:Y:S01]  /*0980*/  @!P0 FFMA R6, R0, 1.84467440737095516160e+19, RZ ;  /* 0x5f80000000068823 */ /* 0x000fe200000000ff */
[----:B------:R-:W-:Y:S02]  /*0990*/  @!P0 IMAD.MOV.U32 R3, RZ, RZ, -0x40 ;  /* 0xffffffc0ff038424 */ /* 0x000fe400078e00ff */
[----:B------:R-:W-:Y:S02]  /*09a0*/  @!P1 FFMA R7, R23, 1.84467440737095516160e+19, RZ ;  /* 0x5f80000017079823 */ /* 0x000fe400000000ff */
[----:B------:R-:W-:-:S07]  /*09b0*/  @!P1 VIADD R3, R3, 0x40 ;  /* 0x0000004003039836 */ /* 0x000fce0000000000 */
.L_x_11:
[----:B------:R-:W-:Y:S01]  /*09c0*/  LEA R0, R5, 0xc0800000, 0x17 ;  /* 0xc080000005007811 */ /* 0x000fe200078eb8ff */
[----:B------:R-:W-:Y:S04]  /*09d0*/  BSSY.RECONVERGENT B2, `(.L_x_16) ;  /* 0x0000036000027945 */ /* 0x000fe80003800200 */
[----:B------:R-:W-:Y:S01]  /*09e0*/  IMAD.IADD R8, R7, 0x1, -R0 ;  /* 0x0000000107087824 */ /* 0x000fe200078e0a00 */
[----:B------:R-:W-:-:S03]  /*09f0*/  IADD3 R7, PT, PT, R10, -0x7f, RZ ;  /* 0xffffff810a077810 */ /* 0x000fc60007ffe0ff */
[----:B------:R-:W0:Y:S01]  /*0a00*/  MUFU.RCP R9, R8 ;  /* 0x0000000800097308 */ /* 0x000e220000001000 */
[----:B------:R-:W-:Y:S01]  /*0a10*/  FADD.FTZ R11, -R8, -RZ ;  /* 0x800000ff080b7221 */ /* 0x000fe20000010100 */
[----:B------:R-:W-:-:S03]  /*0a20*/  IMAD R0, R7, -0x800000, R6 ;  /* 0xff80000007007824 */ /* 0x000fc600078e0206 */
[----:B0-----:R-:W-:-:S04]  /*0a30*/  FFMA R10, R9, R11, 1 ;  /* 0x3f800000090a7423 */ /* 0x001fc8000000000b */
[----:B------:R-:W-:-:S04]  /*0a40*/  FFMA R13, R9, R10, R9 ;  /* 0x0000000a090d7223 */ /* 0x000fc80000000009 */
[----:B------:R-:W-:-:S04]  /*0a50*/  FFMA R6, R0, R13, RZ ;  /* 0x0000000d00067223 */ /* 0x000fc800000000ff */
[----:B------:R-:W-:-:S04]  /*0a60*/  FFMA R9, R11, R6, R0 ;  /* 0x000000060b097223 */ /* 0x000fc80000000000 */
[----:B------:R-:W-:Y:S01]  /*0a70*/  FFMA R10, R13, R9, R6 ;  /* 0x000000090d0a7223 */ /* 0x000fe20000000006 */
[----:B------:R-:W-:-:S03]  /*0a80*/  IADD3 R6, PT, PT, R7, 0x7f, -R5 ;  /* 0x0000007f07067810 */ /* 0x000fc60007ffe805 */
[----:B------:R-:W-:Y:S02]  /*0a90*/  FFMA R11, R11, R10, R0 ;  /* 0x0000000a0b0b7223 */ /* 0x000fe40000000000 */
[----:B------:R-:W-:Y:S02]  /*0aa0*/  IMAD.IADD R6, R6, 0x1, R3 ;  /* 0x0000000106067824 */ /* 0x000fe400078e0203 */
[----:B------:R-:W-:-:S05]  /*0ab0*/  FFMA R0, R13, R11, R10 ;  /* 0x0000000b0d007223 */ /* 0x000fca000000000a */
[----:B------:R-:W-:-:S04]  /*0ac0*/  SHF.R.U32.HI R5, RZ, 0x17, R0 ;  /* 0x00000017ff057819 */ /* 0x000fc80000011600 */
[----:B------:R-:W-:-:S05]  /*0ad0*/  LOP3.LUT R5, R5, 0xff, RZ, 0xc0, !PT ;  /* 0x000000ff05057812 */ /* 0x000fca00078ec0ff */
[----:B------:R-:W-:-:S04]  /*0ae0*/  IMAD.IADD R7, R5, 0x1, R6 ;  /* 0x0000000105077824 */ /* 0x000fc800078e0206 */
[----:B------:R-:W-:-:S05]  /*0af0*/  VIADD R3, R7, 0xffffffff ;  /* 0xffffffff07037836 */ /* 0x000fca0000000000 */
[----:B------:R-:W-:-:S13]  /*0b00*/  ISETP.GE.U32.AND P0, PT, R3, 0xfe, PT ;  /* 0x000000fe0300780c */ /* 0x000fda0003f06070 */
[----:B------:R-:W-:Y:S05]  /*0b10*/  @!P0 BRA `(.L_x_17) ;  /* 0x0000000000808947 */ /* 0x000fea0003800000 */
[----:B------:R-:W-:-:S13]  /*0b20*/  ISETP.GT.AND P0, PT, R7, 0xfe, PT ;  /* 0x000000fe0700780c */ /* 0x000fda0003f04270 */
[----:B------:R-:W-:Y:S05]  /*0b30*/  @P0 BRA `(.L_x_18) ;  /* 0x00000000006c0947 */ /* 0x000fea0003800000 */
[----:B------:R-:W-:-:S13]  /*0b40*/  ISETP.GE.AND P0, PT, R7, 0x1, PT ;  /* 0x000000010700780c */ /* 0x000fda0003f06270 */
[----:B------:R-:W-:Y:S05]  /*0b50*/  @P0 BRA `(.L_x_19) ;  /* 0x0000000000740947 */ /* 0x000fea0003800000 */
[----:B------:R-:W-:Y:S02]  /*0b60*/  ISETP.GE.AND P0, PT, R7, -0x18, PT ;  /* 0xffffffe80700780c */ /* 0x000fe40003f06270 */
[----:B------:R-:W-:-:S11]  /*0b70*/  LOP3.LUT R0, R0, 0x80000000, RZ, 0xc0, !PT ;  /* 0x8000000000007812 */ /* 0x000fd600078ec0ff */
[----:B------:R-:W-:Y:S05]  /*0b80*/  @!P0 BRA `(.L_x_19) ;  /* 0x0000000000688947 */ /* 0x000fea0003800000 */
[-CC-:B------:R-:W-:Y:S01]  /*0b90*/  FFMA.RZ R3, R13, R11.reuse, R10.reuse ;  /* 0x0000000b0d037223 */ /* 0x180fe2000000c00a */
[----:B------:R-:W-:Y:S02]  /*0ba0*/  VIADD R8, R7, 0x20 ;  /* 0x0000002007087836 */ /* 0x000fe40000000000 */
[-CC-:B------:R-:W-:Y:S01]  /*0bb0*/  FFMA.RM R6, R13, R11.reuse, R10.reuse ;  /* 0x0000000b0d067223 */ /* 0x180fe2000000400a */
[----:B------:R-:W-:Y:S02]  /*0bc0*/  ISETP.NE.AND P2, PT, R7, RZ, PT ;  /* 0x000000ff0700720c */ /* 0x000fe40003f45270 */
[----:B------:R-:W-:Y:S01]  /*0bd0*/  LOP3.LUT R5, R3, 0x7fffff, RZ, 0xc0, !PT ;  /* 0x007fffff03057812 */ /* 0x000fe200078ec0ff */
[----:B------:R-:W-:Y:S01]  /*0be0*/  FFMA.RP R3, R13, R11, R10 ;  /* 0x0000000b0d037223 */ /* 0x000fe2000000800a */
[----:B------:R-:W-:Y:S01]  /*0bf0*/  ISETP.NE.AND P1, PT, R7, RZ, PT ;  /* 0x000000ff0700720c */ /* 0x000fe20003f25270 */
[----:B------:R-:W-:Y:S01]  /*0c00*/  IMAD.MOV R7, RZ, RZ, -R7 ;  /* 0x000000ffff077224 */ /* 0x000fe200078e0a07 */
[----:B------:R-:W-:-:S02]  /*0c10*/  LOP3.LUT R5, R5, 0x800000, RZ, 0xfc, !PT ;  /* 0x0080000005057812 */ /* 0x000fc400078efcff */
[----:B------:R-:W-:Y:S02]  /*0c20*/  FSETP.NEU.FTZ.AND P0, PT, R3, R6, PT ;  /* 0x000000060300720b */ /* 0x000fe40003f1d000 */
[----:B------:R-:W-:Y:S02]  /*0c30*/  SHF.L.U32 R8, R5, R8, RZ ;  /* 0x0000000805087219 */ /* 0x000fe400000006ff */
[----:B------:R-:W-:Y:S02]  /*0c40*/  SEL R6, R7, RZ, P2 ;  /* 0x000000ff07067207 */ /* 0x000fe40001000000 */
[----:B------:R-:W-:Y:S02]  /*0c50*/  ISETP.NE.AND P1, PT, R8, RZ, P1 ;  /* 0x000000ff0800720c */ /* 0x000fe40000f25270 */
[----:B------:R-:W-:Y:S02]  /*0c60*/  SHF.R.U32.HI R6, RZ, R6, R5 ;  /* 0x00000006ff067219 */ /* 0x000fe40000011605 */
[----:B------:R-:W-:-:S02]  /*0c70*/  PLOP3.LUT P0, PT, P0, P1, PT, 0xf8, 0x8f ;  /* 0x00000000008f781c */ /* 0x000fc40000703f70 */
[----:B------:R-:W-:Y:S02]  /*0c80*/  SHF.R.U32.HI R8, RZ, 0x1, R6 ;  /* 0x00000001ff087819 */ /* 0x000fe40000011606 */
[----:B------:R-:W-:-:S04]  /*0c90*/  SEL R3, RZ, 0x1, !P0 ;  /* 0x00000001ff037807 */ /* 0x000fc80004000000 */
[----:B------:R-:W-:-:S04]  /*0ca0*/  LOP3.LUT R3, R3, 0x1, R8, 0xf8, !PT ;  /* 0x0000000103037812 */ /* 0x000fc800078ef808 */
[----:B------:R-:W-:-:S05]  /*0cb0*/  LOP3.LUT R3, R3, R6, RZ, 0xc0, !PT ;  /* 0x0000000603037212 */ /* 0x000fca00078ec0ff */
[----:B------:R-:W-:-:S05]  /*0cc0*/  IMAD.IADD R3, R8, 0x1, R3 ;  /* 0x0000000108037824 */ /* 0x000fca00078e0203 */
[----:B------:R-:W-:Y:S01]  /*0cd0*/  LOP3.LUT R0, R3, R0, RZ, 0xfc, !PT ;  /* 0x0000000003007212 */ /* 0x000fe200078efcff */
[----:B------:R-:W-:Y:S06]  /*0ce0*/  BRA `(.L_x_19) ;  /* 0x0000000000107947 */ /* 0x000fec0003800000 */
.L_x_18:
[----:B------:R-:W-:-:S04]  /*0cf0*/  LOP3.LUT R0, R0, 0x80000000, RZ, 0xc0, !PT ;  /* 0x8000000000007812 */ /* 0x000fc800078ec0ff */
[----:B------:R-:W-:Y:S01]  /*0d00*/  LOP3.LUT R0, R0, 0x7f800000, RZ, 0xfc, !PT ;  /* 0x7f80000000007812 */ /* 0x000fe200078efcff */
[----:B------:R-:W-:Y:S06]  /*0d10*/  BRA `(.L_x_19) ;  /* 0x0000000000047947 */ /* 0x000fec0003800000 */
.L_x_17:
[----:B------:R-:W-:-:S07]  /*0d20*/  IMAD R0, R6, 0x800000, R0 ;  /* 0x0080000006007824 */ /* 0x000fce00078e0200 */
.L_x_19:
[----:B------:R-:W-:Y:S05]  /*0d30*/  BSYNC.RECONVERGENT B2 ;  /* 0x0000000000027941 */ /* 0x000fea0003800200 */
.L_x_16:
[----:B------:R-:W-:Y:S05]  /*0d40*/  BRA `(.L_x_20) ;  /* 0x0000000000207947 */ /* 0x000fea0003800000 */
.L_x_15:
[----:B------:R-:W-:-:S04]  /*0d50*/  LOP3.LUT R0, R7, 0x80000000, R6, 0x48, !PT ;  /* 0x8000000007007812 */ /* 0x000fc800078e4806 */
[----:B------:R-:W-:Y:S01]  /*0d60*/  LOP3.LUT R0, R0, 0x7f800000, RZ, 0xfc, !PT ;  /* 0x7f80000000007812 */ /* 0x000fe200078efcff */
[----:B------:R-:W-:Y:S06]  /*0d70*/  BRA `(.L_x_20) ;  /* 0x0000000000147947 */ /* 0x000fec0003800000 */
.L_x_14:
[----:B------:R-:W-:Y:S01]  /*0d80*/  LOP3.LUT R0, R7, 0x80000000, R6, 0x48, !PT ;  /* 0x8000000007007812 */ /* 0x000fe200078e4806 */
[----:B------:R-:W-:Y:S06]  /*0d90*/  BRA `(.L_x_20) ;  /* 0x00000000000c7947 */ /* 0x000fec0003800000 */
.L_x_13:
[----:B------:R-:W0:Y:S01]  /*0da0*/  MUFU.RSQ R0, -QNAN ;  /* 0xffc0000000007908 */ /* 0x000e220000001400 */
[----:B------:R-:W-:Y:S05]  /*0db0*/  BRA `(.L_x_20) ;  /* 0x0000000000047947 */ /* 0x000fea0003800000 */
.L_x_12:
[----:B------:R-:W-:-:S07]  /*0dc0*/  FADD.FTZ R0, R0, R23 ;  /* 0x0000001700007221 */ /* 0x000fce0000010000 */
.L_x_20:
[----:B------:R-:W-:Y:S05]  /*0dd0*/  BSYNC.RECONVERGENT B1 ;  /* 0x0000000000017941 */ /* 0x000fea0003800200 */
.L_x_10:
[----:B------:R-:W-:-:S04]  /*0de0*/  IMAD.MOV.U32 R5, RZ, RZ, 0x0 ;  /* 0x00000000ff057424 */ /* 0x000fc800078e00ff */
[----:B0-----:R-:W-:Y:S05]  /*0df0*/  RET.REL.NODEC R4 `(_Z26QuantizePerTensorSymmetricIfEvPKT_S2_idPS0_ii) ;  /* 0xfffffff004807950 */ /* 0x001fea0003c3ffff */
        .type           $_Z26QuantizePerTensorSymmetricIfEvPKT_S2_idPS0_ii$__internal_accurate_pow,@function
        .size           $_Z26QuantizePerTensorSymmetricIfEvPKT_S2_idPS0_ii$__internal_accurate_pow,(.L_x_60 - $_Z26QuantizePerTensorSymmetricIfEvPKT_S2_idPS0_ii$__internal_accurate_pow)
$_Z26QuantizePerTensorSymmetricIfEvPKT_S2_idPS0_ii$__internal_accurate_pow:
[----:B------:R-:W0:Y:S01]  /*0e00*/  MUFU.RCP64H R15, 2 ;  /* 0x40000000000f7908 */ /* 0x000e220000001800 */
[----:B------:R-:W-:Y:S01]  /*0e10*/  IMAD.MOV.U32 R6, RZ, RZ, 0x0 ;  /* 0x00000000ff067424 */ /* 0x000fe200078e00ff */
[----:B------:R-:W-:Y:S01]  /*0e20*/  MOV R8, 0x41ad3b5a ;  /* 0x41ad3b5a00087802 */ /* 0x000fe20000000f00 */
[----:B------:R-:W-:Y:S01]  /*0e30*/  IMAD.MOV.U32 R7, RZ, RZ, 0x40000000 ;  /* 0x40000000ff077424 */ /* 0x000fe200078e00ff */
[----:B------:R-:W-:Y:S01]  /*0e40*/  UMOV UR4, 0x7d2cafe2 ;  /* 0x7d2cafe200047882 */ /* 0x000fe20000000000 */
[----:B------:R-:W-:Y:S01]  /*0e50*/  IMAD.MOV.U32 R14, RZ, RZ, RZ ;  /* 0x000000ffff0e7224 */ /* 0x000fe200078e00ff */
[----:B------:R-:W-:Y:S01]  /*0e60*/  UMOV UR5, 0x3eb0f5ff ;  /* 0x3eb0f5ff00057882 */ /* 0x000fe20000000000 */
[----:B------:R-:W-:Y:S02]  /*0e70*/  IMAD.MOV.U32 R9, RZ, RZ, 0x3ed0f5d2 ;  /* 0x3ed0f5d2ff097424 */ /* 0x000fe400078e00ff */
[----:B------:R-:W-:-:S05]  /*0e80*/  IMAD.SHL.U32 R3, R5, 0x2, RZ ;  /* 0x0000000205037824 */ /* 0x000fca00078e00ff */
[----:B------:R-:W-:Y:S01]  /*0e90*/  ISETP.GT.U32.AND P0, PT, R3, -0x2000001, PT ;  /* 0xfdffffff0300780c */ /* 0x000fe20003f04070 */
[----:B0-----:R-:W-:-:S08]  /*0ea0*/  DFMA R6, R14, -R6, 1 ;  /* 0x3ff000000e06742b */ /* 0x001fd00000000806 */
[----:B------:R-:W-:-:S08]  /*0eb0*/  DFMA R6, R6, R6, R6 ;  /* 0x000000060606722b */ /* 0x000fd00000000006 */
[----:B------:R-:W-:-:S08]  /*0ec0*/  DFMA R14, R14, R6, R14 ;  /* 0x000000060e0e722b */ /* 0x000fd0000000000e */
[----:B------:R-:W-:-:S08]  /*0ed0*/  DMUL R6, RZ, R14 ;  /* 0x0000000eff067228 */ /* 0x000fd00000000000 */
[----:B------:R-:W-:-:S08]  /*0ee0*/  DFMA R6, RZ, R14, R6 ;  /* 0x0000000eff06722b */ /* 0x000fd00000000006 */
[----:B------:R-:W-:Y:S02]  /*0ef0*/  DMUL R12, R6, R6 ;  /* 0x00000006060c7228 */ /* 0x000fe40000000000 */
[----:B------:R-:W-:-:S06]  /*0f00*/  DADD R10, RZ, -R6 ;  /* 0x00000000ff0a7229 */ /* 0x000fcc0000000806 */
[----:B------:R-:W-:Y:S01]  /*0f10*/  DFMA R8, R12, UR4, R8 ;  /* 0x000000040c087c2b */ /* 0x000fe20008000008 */
[----:B------:R-:W-:Y:S01]  /*0f20*/  UMOV UR4, 0x75488a3f ;  /* 0x75488a3f00047882 */ /* 0x000fe20000000000 */
[----:B------:R-:W-:Y:S01]  /*0f30*/  UMOV UR5, 0x3ef3b20a ;  /* 0x3ef3b20a00057882 */ /* 0x000fe20000000000 */
[----:B------:R-:W-:Y:S02]  /*0f40*/  DADD R20, R10, R10 ;  /* 0x000000000a147229 */ /* 0x000fe4000000000a */
[----:B------:R-:W-:-:S03]  /*0f50*/  DMUL R10, R6, R6 ;  /* 0x00000006060a7228 */ /* 0x000fc60000000000 */
[----:B------:R-:W-:Y:S01]  /*0f60*/  DFMA R8, R12, R8, UR4 ;  /* 0x000000040c087e2b */ /* 0x000fe20008000008 */
[----:B------:R-:W-:Y:S01]  /*0f70*/  UMOV UR4, 0xe4faecd5 ;  /* 0xe4faecd500047882 */ /* 0x000fe20000000000 */
[----:B------:R-:W-:Y:S01]  /*0f80*/  UMOV UR5, 0x3f1745cd ;  /* 0x3f1745cd00057882 */ /* 0x000fe20000000000 */
[----:B------:R-:W-:-:S05]  /*0f90*/  DFMA R20, RZ, -R6, R20 ;  /* 0x80000006ff14722b */ /* 0x000fca0000000014 */
[----:B------:R-:W-:Y:S01]  /*0fa0*/  DFMA R8, R12, R8, UR4 ;  /* 0x000000040c087e2b */ /* 0x000fe20008000008 */
[----:B------:R-:W-:Y:S01]  /*0fb0*/  UMOV UR4, 0x258a578b ;  /* 0x258a578b00047882 */ /* 0x000fe20000000000 */
[----:B------:R-:W-:Y:S01]  /*0fc0*/  UMOV UR5, 0x3f3c71c7 ;  /* 0x3f3c71c700057882 */ /* 0x000fe20000000000 */
[----:B------:R-:W-:-:S05]  /*0fd0*/  DMUL R14, R14, R20 ;  /* 0x000000140e0e7228 */ /* 0x000fca0000000000 */
[----:B------:R-:W-:Y:S01]  /*0fe0*/  DFMA R8, R12, R8, UR4 ;  /* 0x000000040c087e2b */ /* 0x000fe20008000008 */
[----:B------:R-:W-:Y:S01]  /*0ff0*/  UMOV UR4, 0x9242b910 ;  /* 0x9242b91000047882 */ /* 0x000fe20000000000 */
[----:B------:R-:W-:-:S03]  /*1000*/  UMOV UR5, 0x3f624924 ;  /* 0x3f62492400057882 */ /* 0x000fc60000000000 */
[----:B------:R-:W-:Y:S02]  /*1010*/  VIADD R27, R15, 0x100000 ;  /* 0x001000000f1b7836 */ /* 0x000fe40000000000 */
[----:B------:R-:W-:Y:S01]  /*1020*/  IMAD.MOV.U32 R26, RZ, RZ, R14 ;  /* 0x000000ffff1a7224 */ /* 0x000fe200078e000e */
[----:B------:R-:W-:Y:S01]  /*1030*/  DFMA R8, R12, R8, UR4 ;  /* 0x000000040c087e2b */ /* 0x000fe20008000008 */
[----:B------:R-:W-:Y:S01]  /*1040*/  UMOV UR4, 0x99999dfb ;  /* 0x99999dfb00047882 */ /* 0x000fe20000000000 */
[----:B------:R-:W-:-:S06]  /*1050*/  UMOV UR5, 0x3f899999 ;  /* 0x3f89999900057882 */ /* 0x000fcc0000000000 */
[----:B------:R-:W-:Y:S01]  /*1060*/  DFMA R18, R12, R8, UR4 ;  /* 0x000000040c127e2b */ /* 0x000fe20008000008 */
[----:B------:R-:W-:Y:S01]  /*1070*/  UMOV UR4, 0x55555555 ;  /* 0x5555555500047882 */ /* 0x000fe20000000000 */
[----:B------:R-:W-:-:S06]  /*1080*/  UMOV UR5, 0x3fb55555 ;  /* 0x3fb5555500057882 */ /* 0x000fcc0000000000 */
[----:B------:R-:W-:-:S08]  /*1090*/  DFMA R8, R12, R18, UR4 ;  /* 0x000000040c087e2b */ /* 0x000fd00008000012 */
[----:B------:R-:W-:Y:S01]  /*10a0*/  DADD R22, -R8, UR4 ;  /* 0x0000000408167e29 */ /* 0x000fe20008000100 */
[----:B------:R-:W-:Y:S01]  /*10b0*/  UMOV UR4, 0xb9e7b0 ;  /* 0x00b9e7b000047882 */ /* 0x000fe20000000000 */
[----:B------:R-:W-:-:S06]  /*10c0*/  UMOV UR5, 0x3c46a4cb ;  /* 0x3c46a4cb00057882 */ /* 0x000fcc0000000000 */
[----:B------:R-:W-:Y:S02]  /*10d0*/  DFMA R18, R12, R18, R22 ;  /* 0x000000120c12722b */ /* 0x000fe40000000016 */
[C---:B------:R-:W-:Y:S02]  /*10e0*/  DMUL R12, R6.reuse, R10 ;  /* 0x0000000a060c7228 */ /* 0x040fe40000000000 */
[----:B------:R-:W-:-:S04]  /*10f0*/  DFMA R22, R6, R6, -R10 ;  /* 0x000000060616722b */ /* 0x000fc8000000080a */
[----:B------:R-:W-:Y:S01]  /*1100*/  DADD R18, R18, -UR4 ;  /* 0x8000000412127e29 */ /* 0x000fe20008000000 */
[----:B------:R-:W-:Y:S01]  /*1110*/  UMOV UR4, 0x0 ;  /* 0x0000000000047882 */ /* 0x000fe20000000000 */
[C---:B------:R-:W-:Y:S01]  /*1120*/  DFMA R20, R6.reuse, R10, -R12 ;  /* 0x0000000a0614722b */ /* 0x040fe2000000080c */
[----:B------:R-:W-:Y:S01]  /*1130*/  UMOV UR5, 0x3ff00000 ;  /* 0x3ff0000000057882 */ /* 0x000fe20000000000 */
[----:B------:R-:W-:-:S04]  /*1140*/  DFMA R22, R6, R26, R22 ;  /* 0x0000001a0616722b */ /* 0x000fc80000000016 */
[----:B------:R-:W-:Y:S02]  /*1150*/  DADD R28, R8, R18 ;  /* 0x00000000081c7229 */ /* 0x000fe40000000012 */
[----:B------:R-:W-:-:S06]  /*1160*/  DFMA R20, R14, R10, R20 ;  /* 0x0000000a0e14722b */ /* 0x000fcc0000000014 */
[----:B------:R-:W-:Y:S02]  /*1170*/  DMUL R10, R28, R12 ;  /* 0x0000000c1c0a7228 */ /* 0x000fe40000000000 */
[----:B------:R-:W-:Y:S02]  /*1180*/  DFMA R20, R6, R22, R20 ;  /* 0x000000160614722b */ /* 0x000fe40000000014 */
[----:B------:R-:W-:-:S04]  /*1190*/  DADD R22, R8, -R28 ;  /* 0x0000000008167229 */ /* 0x000fc8000000081c */
[----:B------:R-:W-:-:S04]  /*11a0*/  DFMA R8, R28, R12, -R10 ;  /* 0x0000000c1c08722b */ /* 0x000fc8000000080a */
[----:B------:R-:W-:-:S04]  /*11b0*/  DADD R22, R18, R22 ;  /* 0x0000000012167229 */ /* 0x000fc80000000016 */
[----:B------:R-:W-:-:S08]  /*11c0*/  DFMA R8, R28, R20, R8 ;  /* 0x000000141c08722b */ /* 0x000fd00000000008 */
[----:B------:R-:W-:-:S08]  /*11d0*/  DFMA R22, R22, R12, R8 ;  /* 0x0000000c1616722b */ /* 0x000fd00000000008 */
[----:B------:R-:W-:-:S08]  /*11e0*/  DADD R12, R10, R22 ;  /* 0x000000000a0c7229 */ /* 0x000fd00000000016 */
[--C-:B------:R-:W-:Y:S02]  /*11f0*/  DADD R8, R6, R12.reuse ;  /* 0x0000000006087229 */ /* 0x100fe4000000000c */
[----:B------:R-:W-:-:S06]  /*1200*/  DADD R10, R10, -R12 ;  /* 0x000000000a0a7229 */ /* 0x000fcc000000080c */
[----:B------:R-:W-:Y:S02]  /*1210*/  DADD R6, R6, -R8 ;  /* 0x0000000006067229 */ /* 0x000fe40000000808 */
[----:B------:R-:W-:-:S06]  /*1220*/  DADD R10, R22, R10 ;  /* 0x00000000160a7229 */ /* 0x000fcc000000000a */
[----:B------:R-:W-:-:S08]  /*1230*/  DADD R6, R12, R6 ;  /* 0x000000000c067229 */ /* 0x000fd00000000006 */
[----:B------:R-:W-:Y:S01]  /*1240*/  DADD R6, R10, R6 ;  /* 0x000000000a067229 */ /* 0x000fe20000000006 */
[----:B------:R-:W-:Y:S02]  /*1250*/  IMAD.MOV.U32 R10, RZ, RZ, -0x105c611 ;  /* 0xfefa39efff0a7424 */ /* 0x000fe400078e00ff */
[----:B------:R-:W-:-:S05]  /*1260*/  IMAD.MOV.U32 R11, RZ, RZ, 0x3fe62e42 ;  /* 0x3fe62e42ff0b7424 */ /* 0x000fca00078e00ff */
[----:B------:R-:W-:Y:S01]  /*1270*/  DADD R14, R14, R6 ;  /* 0x000000000e0e7229 */ /* 0x000fe20000000006 */
[----:B------:R-:W-:Y:S02]  /*1280*/  IMAD.MOV.U32 R6, RZ, RZ, -0x105c611 ;  /* 0xfefa39efff067424 */ /* 0x000fe400078e00ff */
[----:B------:R-:W-:-:S05]  /*1290*/  IMAD.MOV.U32 R7, RZ, RZ, 0x3fe62e42 ;  /* 0x3fe62e42ff077424 */ /* 0x000fca00078e00ff */
[----:B------:R-:W-:-:S08]  /*12a0*/  DADD R12, R8, R14 ;  /* 0x00000000080c7229 */ /* 0x000fd0000000000e */
[--C-:B------:R-:W-:Y:S02]  /*12b0*/  DFMA R10, R10, UR4, R12.reuse ;  /* 0x000000040a0a7c2b */ /* 0x100fe4000800000c */
[----:B------:R-:W-:-:S06]  /*12c0*/  DADD R8, R8, -R12 ;  /* 0x0000000008087229 */ /* 0x000fcc000000080c */
[----:B------:R-:W-:Y:S02]  /*12d0*/  DFMA R18, -R6, 1, R10 ;  /* 0x3ff000000612782b */ /* 0x000fe4000000010a */
[----:B------:R-:W-:-:S06]  /*12e0*/  DADD R8, R14, R8 ;  /* 0x000000000e087229 */ /* 0x000fcc0000000008 */
[----:B------:R-:W-:Y:S01]  /*12f0*/  DADD R18, -R12, R18 ;  /* 0x000000000c127229 */ /* 0x000fe20000000112 */
[----:B------:R-:W-:Y:S02]  /*1300*/  IMAD.MOV.U32 R12, RZ, RZ, 0x3b39803f ;  /* 0x3b39803fff0c7424 */ /* 0x000fe400078e00ff */
[----:B------:R-:W-:-:S05]  /*1310*/  IMAD.MOV.U32 R13, RZ, RZ, 0x3c7abc9e ;  /* 0x3c7abc9eff0d7424 */ /* 0x000fca00078e00ff */
[----:B------:R-:W-:Y:S01]  /*1320*/  DADD R8, R8, -R18 ;  /* 0x0000000008087229 */ /* 0x000fe20000000812 */
[----:B------:R-:W-:Y:S01]  /*1330*/  LOP3.LUT R19, R5, 0xff0fffff, RZ, 0xc0, !PT ;  /* 0xff0fffff05137812 */ /* 0x000fe200078ec0ff */
[----:B------:R-:W-:-:S03]  /*1340*/  IMAD.MOV.U32 R18, RZ, RZ, R4 ;  /* 0x000000ffff127224 */ /* 0x000fc600078e0004 */
[----:B------:R-:W-:-:S03]  /*1350*/  SEL R19, R19, R5, P0 ;  /* 0x0000000513137207 */ /* 0x000fc60000000000 */
[----:B------:R-:W-:Y:S01]  /*1360*/  DFMA R12, R12, UR4, R8 ;  /* 0x000000040c0c7c2b */ /* 0x000fe20008000008 */
[----:B------:R-:W-:Y:S01]  /*1370*/  UMOV UR4, 0x3b39803f ;  /* 0x3b39803f00047882 */ /* 0x000fe20000000000 */
[----:B------:R-:W-:-:S06]  /*1380*/  UMOV UR5, 0x3c7abc9e ;  /* 0x3c7abc9e00057882 */ /* 0x000fcc0000000000 */
[----:B------:R-:W-:-:S08]  /*1390*/  DADD R14, R10, R12 ;  /* 0x000000000a0e7229 */ /* 0x000fd0000000000c */
[----:B------:R-:W-:Y:S02]  /*13a0*/  DADD R10, R10, -R14 ;  /* 0x000000000a0a7229 */ /* 0x000fe4000000080e */
[----:B------:R-:W-:-:S06]  /*13b0*/  DMUL R8, R14, R18 ;  /* 0x000000120e087228 */ /* 0x000fcc0000000000 */
[----:B------:R-:W-:Y:S02]  /*13c0*/  DADD R10, R12, R10 ;  /* 0x000000000c0a7229 */ /* 0x000fe4000000000a */
[----:B------:R-:W-:Y:S01]  /*13d0*/  DFMA R14, R14, R18, -R8 ;  /* 0x000000120e0e722b */ /* 0x000fe20000000808 */
[----:B------:R-:W-:Y:S01]  /*13e0*/  MOV R12, 0x652b82fe ;  /* 0x652b82fe000c7802 */ /* 0x000fe20000000f00 */
[----:B------:R-:W-:-:S06]  /*13f0*/  IMAD.MOV.U32 R13, RZ, RZ, 0x3ff71547 ;  /* 0x3ff71547ff0d7424 */ /* 0x000fcc00078e00ff */
[----:B------:R-:W-:-:S08]  /*1400*/  DFMA R14, R10, R18, R14 ;  /* 0x000000120a0e722b */ /* 0x000fd0000000000e */
[----:B------:R-:W-:-:S08]  /*1410*/  DADD R10, R8, R14 ;  /* 0x00000000080a7229 */ /* 0x000fd0000000000e */
[----:B------:R-:W-:Y:S02]  /*1420*/  DFMA R12, R10, R12, 6.75539944105574400000e+15 ;  /* 0x433800000a0c742b */ /* 0x000fe4000000000c */
[----:B------:R-:W-:Y:S01]  /*1430*/  FSETP.GEU.AND P0, PT, |R11|, 4.1917929649353027344, PT ;  /* 0x4086232b0b00780b */ /* 0x000fe20003f0e200 */
[----:B------:R-:W-:-:S05]  /*1440*/  DADD R8, R8, -R10 ;  /* 0x0000000008087229 */ /* 0x000fca000000080a */
[----:B------:R-:W-:-:S03]  /*1450*/  DADD R18, R12, -6.75539944105574400000e+15 ;  /* 0xc33800000c127429 */ /* 0x000fc60000000000 */
[----:B------:R-:W-:-:S05]  /*1460*/  DADD R14, R14, R8 ;  /* 0x000000000e0e7229 */ /* 0x000fca0000000008 */
[----:B------:R-:W-:-:S08]  /*1470*/  DFMA R6, R18, -R6, R10 ;  /* 0x800000061206722b */ /* 0x000fd0000000000a */
[----:B------:R-:W-:Y:S01]  /*1480*/  DFMA R6, R18, -UR4, R6 ;  /* 0x8000000412067c2b */ /* 0x000fe20008000006 */
[----:B------:R-:W-:Y:S01]  /*1490*/  UMOV UR4, 0x69ce2bdf ;  /* 0x69ce2bdf00047882 */ /* 0x000fe20000000000 */
[----:B------:R-:W-:Y:S01]  /*14a0*/  IMAD.MOV.U32 R18, RZ, RZ, -0x35dec16 ;  /* 0xfca213eaff127424 */ /* 0x000fe200078e00ff */
[----:B------:R-:W-:Y:S01]  /*14b0*/  UMOV UR5, 0x3e5ade15 ;  /* 0x3e5ade1500057882 */ /* 0x000fe20000000000 */
[----:B------:R-:W-:-:S06]  /*14c0*/  IMAD.MOV.U32 R19, RZ, RZ, 0x3e928af3 ;  /* 0x3e928af3ff137424 */ /* 0x000fcc00078e00ff */
[----:B------:R-:W-:Y:S01]  /*14d0*/  DFMA R18, R6, UR4, R18 ;  /* 0x0000000406127c2b */ /* 0x000fe20008000012 */
[----:B------:R-:W-:Y:S01]  /*14e0*/  UMOV UR4, 0x62401315 ;  /* 0x6240131500047882 */ /* 0x000fe20000000000 */
[----:B------:R-:W-:-:S06]  /*14f0*/  UMOV UR5, 0x3ec71dee ;  /* 0x3ec71dee00057882 */ /* 0x000fcc0000000000 */
[----:B------:R-:W-:Y:S01]  /*1500*/  DFMA R18, R6, R18, UR4 ;  /* 0x0000000406127e2b */ /* 0x000fe20008000012 */
        /* <DEDUP_REMOVED lines=20> */
[----:B------:R-:W-:-:S08]  /*1650*/  DFMA R18, R6, R18, UR4 ;  /* 0x0000000406127e2b */ /* 0x000fd00008000012 */
[----:B------:R-:W-:-:S08]  /*1660*/  DFMA R18, R6, R18, 1 ;  /* 0x3ff000000612742b */ /* 0x000fd00000000012 */
[----:B------:R-:W-:-:S10]  /*1670*/  DFMA R6, R6, R18, 1 ;  /* 0x3ff000000606742b */ /* 0x000fd40000000012 */
[----:B------:R-:W-:Y:S02]  /*1680*/  IMAD R9, R12, 0x100000, R7 ;  /* 0x001000000c097824 */ /* 0x000fe400078e0207 */
[----:B------:R-:W-:Y:S01]  /*1690*/  IMAD.MOV.U32 R8, RZ, RZ, R6 ;  /* 0x000000ffff087224 */ /* 0x000fe200078e0006 */
[----:B------:R-:W-:Y:S06]  /*16a0*/  @!P0 BRA `(.L_x_21) ;  /* 0x0000000000348947 */ /* 0x000fec0003800000 */
[----:B------:R-:W-:Y:S01]  /*16b0*/  FSETP.GEU.AND P1, PT, |R11|, 4.2275390625, PT ;  /* 0x408748000b00780b */ /* 0x000fe20003f2e200 */
[C---:B------:R-:W-:Y:S02]  /*16c0*/  DADD R8, R10.reuse, +INF ;  /* 0x7ff000000a087429 */ /* 0x040fe40000000000 */
[----:B------:R-:W-:-:S08]  /*16d0*/  DSETP.GEU.AND P0, PT, R10, RZ, PT ;  /* 0x000000ff0a00722a */ /* 0x000fd00003f0e000 */
[----:B------:R-:W-:Y:S02]  /*16e0*/  FSEL R8, R8, RZ, P0 ;  /* 0x000000ff08087208 */ /* 0x000fe40000000000 */
[----:B------:R-:W-:Y:S01]  /*16f0*/  FSEL R9, R9, RZ, P0 ;  /* 0x000000ff09097208 */ /* 0x000fe20000000000 */
[----:B------:R-:W-:Y:S06]  /*1700*/  @P1 BRA `(.L_x_21) ;  /* 0x00000000001c1947 */ /* 0x000fec0003800000 */
[----:B------:R-:W-:-:S04]  /*1710*/  LEA.HI R3, R12, R12, RZ, 0x1 ;  /* 0x0000000c0c037211 */ /* 0x000fc800078f08ff */
[----:B------:R-:W-:-:S05]  /*1720*/  SHF.R.S32.HI R3, RZ, 0x1, R3 ;  /* 0x00000001ff037819 */ /* 0x000fca0000011403 */
[----:B------:R-:W-:Y:S02]  /*1730*/  IMAD.IADD R8, R12, 0x1, -R3 ;  /* 0x000000010c087824 */ /* 0x000fe400078e0a03 */
[----:B------:R-:W-:-:S03]  /*1740*/  IMAD R7, R3, 0x100000, R7 ;  /* 0x0010000003077824 */ /* 0x000fc600078e0207 */
[----:B------:R-:W-:Y:S01]  /*1750*/  LEA R9, R8, 0x3ff00000, 0x14 ;  /* 0x3ff0000008097811 */ /* 0x000fe200078ea0ff */
[----:B------:R-:W-:-:S06]  /*1760*/  IMAD.MOV.U32 R8, RZ, RZ, RZ ;  /* 0x000000ffff087224 */ /* 0x000fcc00078e00ff */
[----:B------:R-:W-:-:S11]  /*1770*/  DMUL R8, R6, R8 ;  /* 0x0000000806087228 */ /* 0x000fd60000000000 */
.L_x_21:
[----:B------:R-:W-:Y:S01]  /*1780*/  DFMA R14, R14, R8, R8 ;  /* 0x000000080e0e722b */ /* 0x000fe20000000008 */
[----:B------:R-:W-:Y:S01]  /*1790*/  IMAD.MOV.U32 R6, RZ, RZ, R0 ;  /* 0x000000ffff067224 */ /* 0x000fe200078e0000 */
[----:B------:R-:W-:Y:S01]  /*17a0*/  DSETP.NEU.AND P0, PT, |R8|, +INF , PT ;  /* 0x7ff000000800742a */ /* 0x000fe20003f0d200 */
[----:B------:R-:W-:-:S07]  /*17b0*/  IMAD.MOV.U32 R7, RZ, RZ, 0x0 ;  /* 0x00000000ff077424 */ /* 0x000fce00078e00ff */
[----:B------:R-:W-:Y:S02]  /*17c0*/  FSEL R3, R8, R14, !P0 ;  /* 0x0000000e08037208 */ /* 0x000fe40004000000 */
[----:B------:R-:W-:Y:S01]  /*17d0*/  FSEL R14, R9, R15, !P0 ;  /* 0x0000000f090e7208 */ /* 0x000fe20004000000 */
[----:B------:R-:W-:Y:S06]  /*17e0*/  RET.REL.NODEC R6 `(_Z26QuantizePerTensorSymmetricIfEvPKT_S2_idPS0_ii) ;  /* 0xffffffe806047950 */ /* 0x000fec0003c3ffff */
.L_x_22:
[----:B------:R-:W-:-:S00]  /*17f0*/  BRA `(.L_x_22) ;  /* 0xfffffffc00fc7947 */ /* 0x000fc0000383ffff */
[----:B------:R-:W-:-:S00]  /*1800*/  NOP ;  /* 0x0000000000007918 */ /* 0x000fc00000000000 */
[----:B------:R-:W-:-:S00]  /*1810*/  NOP ;  /* 0x0000000000007918 */ /* 0x000fc00000000000 */
[----:B------:R-:W-:-:S00]  /*1820*/  NOP ;  /* 0x0000000000007918 */ /* 0x000fc00000000000 */
[----:B------:R-:W-:-:S00]  /*1830*/  NOP ;  /* 0x0000000000007918 */ /* 0x000fc00000000000 */
[----:B------:R-:W-:-:S00]  /*1840*/  NOP ;  /* 0x0000000000007918 */ /* 0x000fc00000000000 */
[----:B------:R-:W-:-:S00]  /*1850*/  NOP ;  /* 0x0000000000007918 */ /* 0x000fc00000000000 */
[----:B------:R-:W-:-:S00]  /*1860*/  NOP ;  /* 0x0000000000007918 */ /* 0x000fc00000000000 */
[----:B------:R-:W-:-:S00]  /*1870*/  NOP ;  /* 0x0000000000007918 */ /* 0x000fc00000000000 */
.L_x_60:


//--------------------- .text._Z22GetScaleAndZPSymmetricIfEvPKT_S2_idPS0_S3_ --------------------------
	.section	.text._Z22GetScaleAndZPSymmetricIfEvPKT_S2_idPS0_S3_,"ax",@progbits
	.align	128
        .global         _Z22GetScaleAndZPSymmetricIfEvPKT_S2_idPS0_S3_
        .type           _Z22GetScaleAndZPSymmetricIfEvPKT_S2_idPS0_S3_,@function
        .size           _Z22GetScaleAndZPSymmetricIfEvPKT_S2_idPS0_S3_,(.L_x_62 - _Z22GetScaleAndZPSymmetricIfEvPKT_S2_idPS0_S3_)
        .other          _Z22GetScaleAndZPSymmetricIfEvPKT_S2_idPS0_S3_,@"STO_CUDA_ENTRY STV_DEFAULT"
_Z22GetScaleAndZPSymmetricIfEvPKT_S2_idPS0_S3_:
.text._Z22GetScaleAndZPSymmetricIfEvPKT_S2_idPS0_S3_:
[----:B------:R-:W-:Y:S01]  /*0000*/  LDC R1, c[0x0][0x37c] ;  /* 0x0000df00ff017b82 */ /* 0x000fe20000000800 */
[----:B------:R-:W0:Y:S01]  /*0010*/  S2R R13, SR_TID.X ;  /* 0x00000000000d7919 */ /* 0x000e220000002100 */
[----:B------:R-:W0:Y:S01]  /*0020*/  LDCU UR4, c[0x0][0x360] ;  /* 0x00006c00ff0477ac */ /* 0x000e220008000800 */
[----:B------:R-:W0:Y:S01]  /*0030*/  S2R R0, SR_CTAID.X ;  /* 0x0000000000007919 */ /* 0x000e220000002500 */
[----:B------:R-:W1:Y:S01]  /*0040*/  LDCU UR5, c[0x0][0x390] ;  /* 0x00007200ff0577ac */ /* 0x000e620008000800 */
[----:B0-----:R-:W-:-:S05]  /*0050*/  IMAD R13, R0, UR4, R13 ;  /* 0x00000004000d7c24 */ /* 0x001fca000f8e020d */
[----:B-1----:R-:W-:-:S13]  /*0060*/  ISETP.GE.AND P0, PT, R13, UR5, PT ;  /* 0x000000050d007c0c */ /* 0x002fda000bf06270 */
[----:B------:R-:W-:Y:S05]  /*0070*/  @P0 EXIT ;  /* 0x000000000000094d */ /* 0x000fea0003800000 */
[----:B------:R-:W0:Y:S01]  /*0080*/  LDC.64 R2, c[0x0][0x398] ;  /* 0x0000e600ff027b82 */ /* 0x000e220000000a00 */
[----:B------:R-:W-:Y:S01]  /*0090*/  MOV R0, 0xc0 ;  /* 0x000000c000007802 */ /* 0x000fe20000000f00 */
[----:B0-----:R-:W-:-:S11]  /*00a0*/  DADD R2, R2, -1 ;  /* 0xbff0000002027429 */ /* 0x001fd60000000000 */
[----:B------:R-:W-:Y:S05]  /*00b0*/  CALL.REL.NOINC `($_Z22GetScaleAndZPSymmetricIfEvPKT_S2_idPS0_S3_$__internal_accurate_pow) ;  /* 0x0000000c00107944 */ /* 0x000fea0003c00000 */
[----:B------:R-:W0:Y:S01]  /*00c0*/  LDCU UR5, c[0x0][0x370] ;  /* 0x00006e00ff0577ac */ /* 0x000e220008000800 */
[C---:B------:R-:W-:Y:S02]  /*00d0*/  DSETP.NAN.AND P0, PT, R2.reuse, R2, PT ;  /* 0x000000020200722a */ /* 0x040fe40003f08000 */
[----:B------:R-:W-:Y:S01]  /*00e0*/  DADD R4, R2, 2 ;  /* 0x4000000002047429 */ /* 0x000fe20000000000 */
[----:B------:R-:W1:Y:S09]  /*00f0*/  LDCU.64 UR6, c[0x0][0x358] ;  /* 0x00006b00ff0677ac */ /* 0x000e720008000a00 */
[----:B------:R-:W-:Y:S01]  /*0100*/  LOP3.LUT R0, R5, 0x7ff00000, RZ, 0xc0, !PT ;  /* 0x7ff0000005007812 */ /* 0x000fe200078ec0ff */
[----:B0-----:R-:W-:Y:S01]  /*0110*/  UIMAD UR4, UR4, UR5, URZ ;  /* 0x00000005040472a4 */ /* 0x001fe2000f8e02ff */
[----:B------:R-:W-:Y:S11]  /*0120*/  @P0 BRA `(.L_x_23) ;  /* 0x0000000000b40947 */ /* 0x000ff60003800000 */
[----:B------:R-:W-:Y:S01]  /*0130*/  ISETP.GE.AND P0, PT, R3, RZ, PT ;  /* 0x000000ff0300720c */ /* 0x000fe20003f06270 */
[C---:B------:R-:W-:Y:S01]  /*0140*/  DSETP.NEU.AND P1, PT, |R2|.reuse, +INF , PT ;  /* 0x7ff000000200742a */ /* 0x040fe20003f2d200 */
[----:B------:R-:W0:Y:S01]  /*0150*/  LDC.64 R10, c[0x0][0x3a8] ;  /* 0x0000ea00ff0a7b82 */ /* 0x000e220000000a00 */
[----:B------:R-:W2:Y:S01]  /*0160*/  LDCU UR5, c[0x0][0x390] ;  /* 0x00007200ff0577ac */ /* 0x000ea20008000800 */
[----:B------:R-:W-:Y:S02]  /*0170*/  SEL R4, RZ, 0x7ff00000, !P0 ;  /* 0x7ff00000ff047807 */ /* 0x000fe40004000000 */
[----:B------:R-:W-:Y:S02]  /*0180*/  ISETP.NE.AND P0, PT, R0, 0x7ff00000, PT ;  /* 0x7ff000000000780c */ /* 0x000fe40003f05270 */
[----:B------:R-:W-:Y:S02]  /*0190*/  FSEL R4, R7, R4, P1 ;  /* 0x0000000407047208 */ /* 0x000fe40000800000 */
[----:B------:R-:W-:Y:S01]  /*01a0*/  FSEL R0, R9, RZ, P1 ;  /* 0x000000ff09007208 */ /* 0x000fe20000800000 */
[----:B------:R-:W-:Y:S01]  /*01b0*/  DSETP.NEU.AND P1, PT, R2, RZ, PT ;  /* 0x000000ff0200722a */ /* 0x000fe20003f2d000 */
[----:B------:R-:W-:-:S02]  /*01c0*/  FSEL R7, R7, R4, P0 ;  /* 0x0000000407077208 */ /* 0x000fc40000000000 */
[----:B------:R-:W-:Y:S01]  /*01d0*/  FSEL R2, R9, R0, P0 ;  /* 0x0000000009027208 */ /* 0x000fe20000000000 */
[----:B------:R-:W3:Y:S02]  /*01e0*/  LDC.64 R4, c[0x0][0x380] ;  /* 0x0000e000ff047b82 */ /* 0x000ee40000000a00 */
[----:B------:R-:W-:Y:S02]  /*01f0*/  FSEL R3, R7, 1.875, P1 ;  /* 0x3ff0000007037808 */ /* 0x000fe40000800000 */
[----:B------:R-:W-:-:S04]  /*0200*/  FSEL R2, R2, RZ, P1 ;  /* 0x000000ff02027208 */ /* 0x000fc80000800000 */
[----:B------:R-:W4:Y:S02]  /*0210*/  LDC.64 R6, c[0x0][0x388] ;  /* 0x0000e200ff067b82 */ /* 0x000f240000000a00 */
[----:B------:R-:W5:Y:S06]  /*0220*/  F2F.F32.F64 R2, R2 ;  /* 0x0000000200027310 */ /* 0x000f6c0000301000 */
[----:B------:R-:W0:Y:S01]  /*0230*/  LDC.64 R8, c[0x0][0x3a0] ;  /* 0x0000e800ff087b82 */ /* 0x000e220000000a00 */
[----:B--2--5:R-:W-:-:S07]  /*0240*/  FADD R21, R2, -1 ;  /* 0xbf80000002157421 */ /* 0x024fce0000000000 */
.L_x_26:
[----:B--2-4-:R-:W-:-:S04]  /*0250*/  IMAD.WIDE R14, R13, 0x4, R6 ;  /* 0x000000040d0e7825 */ /* 0x014fc800078e0206 */
[----:B---3--:R-:W-:Y:S02]  /*0260*/  IMAD.WIDE R2, R13, 0x4, R4 ;  /* 0x000000040d027825 */ /* 0x008fe400078e0204 */
[----:B-1----:R-:W2:Y:S04]  /*0270*/  LDG.E R15, desc[UR6][R14.64] ;  /* 0x000000060e0f7981 */ /* 0x002ea8000c1e1900 */
[----:B------:R-:W2:Y:S01]  /*0280*/  LDG.E R0, desc[UR6][R2.64] ;  /* 0x0000000602007981 */ /* 0x000ea2000c1e1900 */
[----:B------:R-:W1:Y:S01]  /*0290*/  MUFU.RCP R12, R21 ;  /* 0x00000015000c7308 */ /* 0x000e620000001000 */
[----:B------:R-:W-:Y:S01]  /*02a0*/  BSSY.RECONVERGENT B0, `(.L_x_24) ;  /* 0x000000f000007945 */ /* 0x000fe20003800200 */
[----:B-1----:R-:W-:-:S04]  /*02b0*/  FFMA R17, -R21, R12, 1 ;  /* 0x3f80000015117423 */ /* 0x002fc8000000010c */
[----:B------:R-:W-:Y:S01]  /*02c0*/  FFMA R19, R12, R17, R12 ;  /* 0x000000110c137223 */ /* 0x000fe2000000000c */
[----:B------:R-:W-:Y:S02]  /*02d0*/  IMAD.MOV.U32 R17, RZ, RZ, R13 ;  /* 0x000000ffff117224 */ /* 0x000fe400078e000d */
[----:B------:R-:W-:-:S05]  /*02e0*/  VIADD R13, R13, UR4 ;  /* 0x000000040d0d7c36 */ /* 0x000fca0008000000 */
[----:B------:R-:W-:Y:S02]  /*02f0*/  ISETP.GE.AND P2, PT, R13, UR5, PT ;  /* 0x000000050d007c0c */ /* 0x000fe4000bf46270 */
[----:B--2---:R-:W-:-:S04]  /*0300*/  FMNMX R0, |R0|, |R15|, !PT ;  /* 0x4000000f00007209 */ /* 0x004fc80007800200 */
[----:B------:R-:W1:Y:S01]  /*0310*/  FCHK P0, R0, R21 ;  /* 0x0000001500007302 */ /* 0x000e620000000000 */
[----:B------:R-:W-:-:S04]  /*0320*/  FFMA R12, R0, R19, RZ ;  /* 0x00000013000c7223 */ /* 0x000fc800000000ff */
[----:B------:R-:W-:-:S04]  /*0330*/  FFMA R2, -R21, R12, R0 ;  /* 0x0000000c15027223 */ /* 0x000fc80000000100 */
[----:B------:R-:W-:Y:S01]  /*0340*/  FFMA R19, R19, R2, R12 ;  /* 0x0000000213137223 */ /* 0x000fe2000000000c */
[----:B-1----:R-:W-:Y:S06]  /*0350*/  @!P0 BRA `(.L_x_25) ;  /* 0x00000000000c8947 */ /* 0x002fec0003800000 */
[----:B------:R-:W-:Y:S01]  /*0360*/  IMAD.MOV.U32 R3, RZ, RZ, R21 ;  /* 0x000000ffff037224 */ /* 0x000fe200078e0015 */
[----:B------:R-:W-:-:S07]  /*0370*/  MOV R2, 0x390 ;  /* 0x0000039000027802 */ /* 0x000fce0000000f00 */
[----:B0-----:R-:W-:Y:S05]  /*0380*/  CALL.REL.NOINC `($__internal_1_$__cuda_sm3x_div_rn_noftz_f32_slowpath) ;  /* 0x0000000000c07944 */ /* 0x001fea0003c00000 */
.L_x_25:
[----:B------:R-:W-:Y:S05]  /*0390*/  BSYNC.RECONVERGENT B0 ;  /* 0x0000000000007941 */ /* 0x000fea0003800200 */
.L_x_24:
[----:B0-----:R-:W-:-:S04]  /*03a0*/  IMAD.WIDE R2, R17, 0x4, R8 ;  /* 0x0000000411027825 */ /* 0x001fc800078e0208 */
[----:B------:R-:W-:Y:S01]  /*03b0*/  IMAD.WIDE R14, R17, 0x4, R10 ;  /* 0x00000004110e7825 */ /* 0x000fe200078e020a */
[----:B------:R2:W-:Y:S04]  /*03c0*/  STG.E desc[UR6][R2.64], R19 ;  /* 0x0000001302007986 */ /* 0x0005e8000c101906 */
[----:B------:R2:W-:Y:S01]  /*03d0*/  STG.E desc[UR6][R14.64], RZ ;  /* 0x000000ff0e007986 */ /* 0x0005e2000c101906 */
[----:B------:R-:W-:Y:S05]  /*03e0*/  @!P2 BRA `(.L_x_26) ;  /* 0xfffffffc0098a947 */ /* 0x000fea000383ffff */
[----:B------:R-:W-:Y:S05]  /*03f0*/  EXIT ;  /* 0x000000000000794d */ /* 0x000fea0003800000 */
.L_x_23:
[C---:B------:R-:W-:Y:S01]  /*0400*/  DADD R4, R2.reuse, 2 ;  /* 0x4000000002047429 */ /* 0x040fe20000000000 */
[----:B------:R-:W-:Y:S01]  /*0410*/  ISETP.NE.AND P1, PT, R0, 0x7ff00000, PT ;  /* 0x7ff000000000780c */ /* 0x000fe20003f25270 */
[----:B------:R-:W-:Y:S01]  /*0420*/  DSETP.NEU.AND P0, PT, R2, RZ, PT ;  /* 0x000000ff0200722a */ /* 0x000fe20003f0d000 */
[----:B------:R-:W0:Y:S01]  /*0430*/  LDC.64 R10, c[0x0][0x3a8] ;  /* 0x0000ea00ff0a7b82 */ /* 0x000e220000000a00 */
[----:B------:R-:W2:Y:S06]  /*0440*/  LDCU UR5, c[0x0][0x390] ;  /* 0x00007200ff0577ac */ /* 0x000eac0008000800 */
[----:B------:R-:W-:-:S02]  /*0450*/  FSEL R2, R9, R4, P1 ;  /* 0x0000000409027208 */ /* 0x000fc40000800000 */
[----:B------:R-:W-:Y:S01]  /*0460*/  FSEL R4, R7, R5, P1 ;  /* 0x0000000507047208 */ /* 0x000fe20000800000 */
[----:B------:R-:W3:Y:S01]  /*0470*/  LDC.64 R8, c[0x0][0x3a0] ;  /* 0x0000e800ff087b82 */ /* 0x000ee20000000a00 */
[----:B------:R-:W-:Y:S02]  /*0480*/  FSEL R2, R2, RZ, P0 ;  /* 0x000000ff02027208 */ /* 0x000fe40000000000 */
[----:B------:R-:W-:-:S04]  /*0490*/  FSEL R3, R4, 1.875, P0 ;  /* 0x3ff0000004037808 */ /* 0x000fc80000000000 */
[----:B------:R-:W4:Y:S01]  /*04a0*/  F2F.F32.F64 R2, R2 ;  /* 0x0000000200027310 */ /* 0x000f220000301000 */
[----:B------:R-:W0:Y:S08]  /*04b0*/  LDC.64 R4, c[0x0][0x380] ;  /* 0x0000e000ff047b82 */ /* 0x000e300000000a00 */
[----:B------:R-:W0:Y:S01]  /*04c0*/  LDC.64 R6, c[0x0][0x388] ;  /* 0x0000e200ff067b82 */ /* 0x000e220000000a00 */
[----:B--2-4-:R-:W-:-:S07]  /*04d0*/  FADD R21, R2, -1 ;  /* 0xbf80000002157421 */ /* 0x014fce0000000000 */
.L_x_29:
[----:B0-2---:R-:W-:-:S04]  /*04e0*/  IMAD.WIDE R14, R13, 0x4, R6 ;  /* 0x000000040d0e7825 */ /* 0x005fc800078e0206 */
[----:B------:R-:W-:Y:S02]  /*04f0*/  IMAD.WIDE R2, R13, 0x4, R4 ;  /* 0x000000040d027825 */ /* 0x000fe400078e0204 */
[----:B-1----:R-:W2:Y:S04]  /*0500*/  LDG.E R15, desc[UR6][R14.64] ;  /* 0x000000060e0f7981 */ /* 0x002ea8000c1e1900 */
[----:B------:R-:W2:Y:S01]  /*0510*/  LDG.E R0, desc[UR6][R2.64] ;  /* 0x0000000602007981 */ /* 0x000ea2000c1e1900 */
[----:B------:R-:W0:Y:S01]  /*0520*/  MUFU.RCP R12, R21 ;  /* 0x00000015000c7308 */ /* 0x000e220000001000 */
[----:B------:R-:W-:Y:S01]  /*0530*/  BSSY.RECONVERGENT B0, `(.L_x_27) ;  /* 0x000000f000007945 */ /* 0x000fe20003800200 */
[----:B0-----:R-:W-:-:S04]  /*0540*/  FFMA R17, -R21, R12, 1 ;  /* 0x3f80000015117423 */ /* 0x001fc8000000010c */
[----:B------:R-:W-:Y:S01]  /*0550*/  FFMA R19, R12, R17, R12 ;  /* 0x000000110c137223 */ /* 0x000fe2000000000c */
[----:B------:R-:W-:Y:S02]  /*0560*/  IMAD.MOV.U32 R17, RZ, RZ, R13 ;  /* 0x000000ffff117224 */ /* 0x000fe400078e000d */
[----:B------:R-:W-:-:S05]  /*0570*/  VIADD R13, R13, UR4 ;  /* 0x000000040d0d7c36 */ /* 0x000fca0008000000 */
[----:B------:R-:W-:Y:S02]  /*0580*/  ISETP.GE.AND P2, PT, R13, UR5, PT ;  /* 0x000000050d007c0c */ /* 0x000fe4000bf46270 */
[----:B--2---:R-:W-:-:S04]  /*0590*/  FMNMX R0, |R0|, |R15|, !PT ;  /* 0x4000000f00007209 */ /* 0x004fc80007800200 */
[----:B------:R-:W0:Y:S01]  /*05a0*/  FCHK P0, R0, R21 ;  /* 0x0000001500007302 */ /* 0x000e220000000000 */
[----:B------:R-:W-:-:S04]  /*05b0*/  FFMA R12, R0, R19, RZ ;  /* 0x00000013000c7223 */ /* 0x000fc800000000ff */
[----:B------:R-:W-:-:S04]  /*05c0*/  FFMA R2, -R21, R12, R0 ;  /* 0x0000000c15027223 */ /* 0x000fc80000000100 */
[----:B------:R-:W-:Y:S01]  /*05d0*/  FFMA R19, R19, R2, R12 ;  /* 0x0000000213137223 */ /* 0x000fe2000000000c */
[----:B0-----:R-:W-:Y:S06]  /*05e0*/  @!P0 BRA `(.L_x_28) ;  /* 0x00000000000c8947 */ /* 0x001fec0003800000 */
[----:B------:R-:W-:Y:S01]  /*05f0*/  IMAD.MOV.U32 R3, RZ, RZ, R21 ;  /* 0x000000ffff037224 */ /* 0x000fe200078e0015 */
[----:B------:R-:W-:-:S07]  /*0600*/  MOV R2, 0x620 ;  /* 0x0000062000027802 */ /* 0x000fce0000000f00 */
[----:B---3--:R-:W-:Y:S05]  /*0610*/  CALL.REL.NOINC `($__internal_1_$__cuda_sm3x_div_rn_noftz_f32_slowpath) ;  /* 0x00000000001c7944 */ /* 0x008fea0003c00000 */
.L_x_28:
[----:B------:R-:W-:Y:S05]  /*0620*/  BSYNC.RECONVERGENT B0 ;  /* 0x0000000000007941 */ /* 0x000fea0003800200 */
.L_x_27:
[----:B---3--:R-:W-:-:S04]  /*0630*/  IMAD.WIDE R2, R17, 0x4, R8 ;  /* 0x0000000411027825 */ /* 0x008fc800078e0208 */
[----:B------:R-:W-:Y:S01]  /*0640*/  IMAD.WIDE R14, R17, 0x4, R10 ;  /* 0x00000004110e7825 */ /* 0x000fe200078e020a */
[----:B------:R2:W-:Y:S04]  /*0650*/  STG.E desc[UR6][R2.64], R19 ;  /* 0x0000001302007986 */ /* 0x0005e8000c101906 */
[----:B------:R2:W-:Y:S01]  /*0660*/  STG.E desc[UR6][R14.64], RZ ;  /* 0x000000ff0e007986 */ /* 0x0005e2000c101906 */
[----:B------:R-:W-:Y:S05]  /*0670*/  @!P2 BRA `(.L_x_29) ;  /* 0xfffffffc0098a947 */ /* 0x000fea000383ffff */
[----:B------:R-:W-:Y:S05]  /*0680*/  EXIT ;  /* 0x000000000000794d */ /* 0x000fea0003800000 */
        .weak           $__internal_1_$__cuda_sm3x_div_rn_noftz_f32_slowpath
        .type           $__internal_1_$__cuda_sm3x_div_rn_noftz_f32_slowpath,@function
        .size           $__internal_1_$__cuda_sm3x_div_rn_noftz_f32_slowpath,($_Z22GetScaleAndZPSymmetricIfEvPKT_S2_idPS0_S3_$__internal_accurate_pow - $__internal_1_$__cuda_sm3x_div_rn_noftz_f32_slowpath)
$__internal_1_$__cuda_sm3x_div_rn_noftz_f32_slowpath:
[----:B------:R-:W-:Y:S01]  /*0690*/  SHF.R.U32.HI R12, RZ, 0x17, R3 ;  /* 0x00000017ff0c7819 */ /* 0x000fe20000011603 */
[----:B------:R-:W-:Y:S01]  /*06a0*/  BSSY.RECONVERGENT B1, `(.L_x_30) ;  /* 0x0000062000017945 */ /* 0x000fe20003800200 */
[----:B------:R-:W-:Y:S02]  /*06b0*/  SHF.R.U32.HI R15, RZ, 0x17, R0 ;  /* 0x00000017ff0f7819 */ /* 0x000fe40000011600 */
[----:B------:R-:W-:Y:S02]  /*06c0*/  LOP3.LUT R12, R12, 0xff, RZ, 0xc0, !PT ;  /* 0x000000ff0c0c7812 */ /* 0x000fe400078ec0ff */
        /* <DEDUP_REMOVED lines=30> */
.L_x_31:
[----:B------:R-:W-:Y:S01]  /*08b0*/  LEA R16, R12, 0xc0800000, 0x17 ;  /* 0xc08000000c107811 */ /* 0x000fe200078eb8ff */
[----:B------:R-:W-:Y:S01]  /*08c0*/  VIADD R15, R15, 0xffffff81 ;  /* 0xffffff810f0f7836 */ /* 0x000fe20000000000 */
[----:B------:R-:W-:Y:S03]  /*08d0*/  BSSY.RECONVERGENT B2, `(.L_x_36) ;  /* 0x0000035000027945 */ /* 0x000fe60003800200 */
[----:B------:R-:W-:Y:S02]  /*08e0*/  IMAD.IADD R20, R3, 0x1, -R16 ;  /* 0x0000000103147824 */ /* 0x000fe400078e0a10 */
[C---:B------:R-:W-:Y:S01]  /*08f0*/  IMAD R0, R15.reuse, -0x800000, R0 ;  /* 0xff8000000f007824 */ /* 0x040fe200078e0200 */
[----:B------:R-:W-:Y:S01]  /*0900*/  IADD3 R15, PT, PT, R15, 0x7f, -R12 ;  /* 0x0000007f0f0f7810 */ /* 0x000fe20007ffe80c */
[----:B------:R-:W0:Y:S01]  /*0910*/  MUFU.RCP R16, R20 ;  /* 0x0000001400107308 */ /* 0x000e220000001000 */
[----:B------:R-:W-:-:S03]  /*0920*/  FADD.FTZ R3, -R20, -RZ ;  /* 0x800000ff14037221 */ /* 0x000fc60000010100 */
[----:B------:R-:W-:Y:S02]  /*0930*/  IMAD.IADD R15, R15, 0x1, R14 ;  /* 0x000000010f0f7824 */ /* 0x000fe400078e020e */
[----:B0-----:R-:W-:-:S04]  /*0940*/  FFMA R19, R16, R3, 1 ;  /* 0x3f80000010137423 */ /* 0x001fc80000000003 */
[----:B------:R-:W-:-:S04]  /*0950*/  FFMA R19, R16, R19, R16 ;  /* 0x0000001310137223 */ /* 0x000fc80000000010 */
[----:B------:R-:W-:-:S04]  /*0960*/  FFMA R16, R0, R19, RZ ;  /* 0x0000001300107223 */ /* 0x000fc800000000ff */
[----:B------:R-:W-:-:S04]  /*0970*/  FFMA R18, R3, R16, R0 ;  /* 0x0000001003127223 */ /* 0x000fc80000000000 */
[----:B------:R-:W-:-:S04]  /*0980*/  FFMA R18, R19, R18, R16 ;  /* 0x0000001213127223 */ /* 0x000fc80000000010 */
[----:B------:R-:W-:-:S04]  /*0990*/  FFMA R3, R3, R18, R0 ;  /* 0x0000001203037223 */ /* 0x000fc80000000000 */
        /* <DEDUP_REMOVED lines=14> */
[CCC-:B------:R-:W-:Y:S01]  /*0a80*/  FFMA.RZ R14, R19.reuse, R3.reuse, R18.reuse ;  /* 0x00000003130e7223 */ /* 0x1c0fe2000000c012 */
[CCC-:B------:R-:W-:Y:S01]  /*0a90*/  FFMA.RP R15, R19.reuse, R3.reuse, R18.reuse ;  /* 0x00000003130f7223 */ /* 0x1c0fe20000008012 */
[----:B------:R-:W-:Y:S01]  /*0aa0*/  FFMA.RM R18, R19, R3, R18 ;  /* 0x0000000313127223 */ /* 0x000fe20000004012 */
[C---:B------:R-:W-:Y:S01]  /*0ab0*/  VIADD R3, R12.reuse, 0x20 ;  /* 0x000000200c037836 */ /* 0x040fe20000000000 */
[----:B------:R-:W-:Y:S02]  /*0ac0*/  ISETP.NE.AND P3, PT, R12, RZ, PT ;  /* 0x000000ff0c00720c */ /* 0x000fe40003f65270 */
[----:B------:R-:W-:Y:S02]  /*0ad0*/  LOP3.LUT R14, R14, 0x7fffff, RZ, 0xc0, !PT ;  /* 0x007fffff0e0e7812 */ /* 0x000fe400078ec0ff */
        /* <DEDUP_REMOVED lines=16> */
.L_x_38:
[----:B------:R-:W-:-:S04]  /*0be0*/  LOP3.LUT R0, R0, 0x80000000, RZ, 0xc0, !PT ;  /* 0x8000000000007812 */ /* 0x000fc800078ec0ff */
[----:B------:R-:W-:Y:S01]  /*0bf0*/  LOP3.LUT R0, R0, 0x7f800000, RZ, 0xfc, !PT ;  /* 0x7f80000000007812 */ /* 0x000fe200078efcff */
[----:B------:R-:W-:Y:S06]  /*0c00*/  BRA `(.L_x_39) ;  /* 0x0000000000047947 */ /* 0x000fec0003800000 */
.L_x_37:
[----:B------:R-:W-:-:S07]  /*0c10*/  IMAD R0, R15, 0x800000, R0 ;  /* 0x008000000f007824 */ /* 0x000fce00078e0200 */
.L_x_39:
[----:B------:R-:W-:Y:S05]  /*0c20*/  BSYNC.RECONVERGENT B2 ;  /* 0x0000000000027941 */ /* 0x000fea0003800200 */
.L_x_36:
[----:B------:R-:W-:Y:S05]  /*0c30*/  BRA `(.L_x_40) ;  /* 0x0000000000207947 */ /* 0x000fea0003800000 */
.L_x_35:
[----:B------:R-:W-:-:S04]  /*0c40*/  LOP3.LUT R0, R3, 0x80000000, R0, 0x48, !PT ;  /* 0x8000000003007812 */ /* 0x000fc800078e4800 */
[----:B------:R-:W-:Y:S01]  /*0c50*/  LOP3.LUT R0, R0, 0x7f800000, RZ, 0xfc, !PT ;  /* 0x7f80000000007812 */ /* 0x000fe200078efcff */
[----:B------:R-:W-:Y:S06]  /*0c60*/  BRA `(.L_x_40) ;  /* 0x0000000000147947 */ /* 0x000fec0003800000 */
.L_x_34:
[----:B------:R-:W-:Y:S01]  /*0c70*/  LOP3.LUT R0, R3, 0x80000000, R0, 0x48, !PT ;  /* 0x8000000003007812 */ /* 0x000fe200078e4800 */
[----:B------:R-:W-:Y:S06]  /*0c80*/  BRA `(.L_x_40) ;  /* 0x00000000000c7947 */ /* 0x000fec0003800000 */
.L_x_33:
[----:B------:R-:W0:Y:S01]  /*0c90*/  MUFU.RSQ R0, -QNAN ;  /* 0xffc0000000007908 */ /* 0x000e220000001400 */
[----:B------:R-:W-:Y:S05]  /*0ca0*/  BRA `(.L_x_40) ;  /* 0x0000000000047947 */ /* 0x000fea0003800000 */
.L_x_32:
[----:B------:R-:W-:-:S07]  /*0cb0*/  FADD.FTZ R0, R0, R3 ;  /* 0x0000000300007221 */ /* 0x000fce0000010000 */
.L_x_40:
[----:B------:R-:W-:Y:S05]  /*0cc0*/  BSYNC.RECONVERGENT B1 ;  /* 0x0000000000017941 */ /* 0x000fea0003800200 */
.L_x_30:
[----:B------:R-:W-:Y:S02]  /*0cd0*/  IMAD.MOV.U32 R3, RZ, RZ, 0x0 ;  /* 0x00000000ff037424 */ /* 0x000fe400078e00ff */
[----:B0-----:R-:W-:Y:S02]  /*0ce0*/  IMAD.MOV.U32 R19, RZ, RZ, R0 ;  /* 0x000000ffff137224 */ /* 0x001fe400078e0000 */
[----:B------:R-:W-:Y:S05]  /*0cf0*/  RET.REL.NODEC R2 `(_Z22GetScaleAndZPSymmetricIfEvPKT_S2_idPS0_S3_) ;  /* 0xfffffff002c07950 */ /* 0x000fea0003c3ffff */
        .type           $_Z22GetScaleAndZPSymmetricIfEvPKT_S2_idPS0_S3_$__internal_accurate_pow,@function
        .size           $_Z22GetScaleAndZPSymmetricIfEvPKT_S2_idPS0_S3_$__internal_accurate_pow,(.L_x_62 - $_Z22GetScaleAndZPSymmetricIfEvPKT_S2_idPS0_S3_$__internal_accurate_pow)
$_Z22GetScaleAndZPSymmetricIfEvPKT_S2_idPS0_S3_$__internal_accurate_pow:
[----:B------:R-:W0:Y:S01]  /*0d00*/  MUFU.RCP64H R7, 2 ;  /* 0x4000000000077908 */ /* 0x000e220000001800 */
[----:B------:R-:W-:Y:S01]  /*0d10*/  IMAD.MOV.U32 R4, RZ, RZ, 0x0 ;  /* 0x00000000ff047424 */ /* 0x000fe200078e00ff */
[----:B------:R-:W-:Y:S01]  /*0d20*/  MOV R5, 0x40000000 ;  /* 0x4000000000057802 */ /* 0x000fe20000000f00 */
[----:B------:R-:W-:Y:S01]  /*0d30*/  IMAD.MOV.U32 R6, RZ, RZ, RZ ;  /* 0x000000ffff067224 */ /* 0x000fe200078e00ff */
[----:B------:R-:W-:Y:S01]  /*0d40*/  UMOV UR6, 0x7d2cafe2 ;  /* 0x7d2cafe200067882 */ /* 0x000fe20000000000 */
[----:B------:R-:W-:Y:S01]  /*0d50*/  IMAD.MOV.U32 R10, RZ, RZ, 0x41ad3b5a ;  /* 0x41ad3b5aff0a7424 */ /* 0x000fe200078e00ff */
[----:B------:R-:W-:Y:S01]  /*0d60*/  UMOV UR7, 0x3eb0f5ff ;  /* 0x3eb0f5ff00077882 */ /* 0x000fe20000000000 */
[----:B------:R-:W-:Y:S02]  /*0d70*/  IMAD.MOV.U32 R11, RZ, RZ, 0x3ed0f5d2 ;  /* 0x3ed0f5d2ff0b7424 */ /* 0x000fe400078e00ff */
        /* <DEDUP_REMOVED lines=36> */
[----:B------:R-:W-:-:S06]  /*0fc0*/  DMUL R8, R4, R14 ;  /* 0x0000000e04087228 */ /* 0x000fcc0000000000 */
[----:B------:R-:W-:Y:S01]  /*0fd0*/  DADD R18, R20, -UR6 ;  /* 0x8000000614127e29 */ /* 0x000fe20008000000 */
[----:B------:R-:W-:Y:S01]  /*0fe0*/  UMOV UR6, 0x0 ;  /* 0x0000000000067882 */ /* 0x000fe20000000000 */
[C---:B------:R-:W-:Y:S01]  /*0ff0*/  DFMA R24, R4.reuse, R14, -R8 ;  /* 0x0000000e0418722b */ /* 0x040fe20000000808 */
[----:B------:R-:W-:Y:S01]  /*1000*/  UMOV UR7, 0x3ff00000 ;  /* 0x3ff0000000077882 */ /* 0x000fe20000000000 */
[----:B------:R-:W-:-:S04]  /*1010*/  DFMA R20, R4, R4, -R14 ;  /* 0x000000040414722b */ /* 0x000fc8000000080e */
[----:B------:R-:W-:Y:S02]  /*1020*/  DADD R16, R10, R18 ;  /* 0x000000000a107229 */ /* 0x000fe40000000012 */
[----:B------:R-:W-:Y:S02]  /*1030*/  DFMA R24, R6, R14, R24 ;  /* 0x0000000e0618722b */ /* 0x000fe40000000018 */
[----:B------:R-:W-:-:S04]  /*1040*/  DFMA R20, R4, R22, R20 ;  /* 0x000000160414722b */ /* 0x000fc80000000014 */
[----:B------:R-:W-:Y:S02]  /*1050*/  DMUL R14, R16, R8 ;  /* 0x00000008100e7228 */ /* 0x000fe40000000000 */
[----:B------:R-:W-:Y:S02]  /*1060*/  DADD R10, R10, -R16 ;  /* 0x000000000a0a7229 */ /* 0x000fe40000000810 */
[----:B------:R-:W-:-:S04]  /*1070*/  DFMA R20, R4, R20, R24 ;  /* 0x000000140414722b */ /* 0x000fc80000000018 */
[----:B------:R-:W-:Y:S02]  /*1080*/  DFMA R22, R16, R8, -R14 ;  /* 0x000000081016722b */ /* 0x000fe4000000080e */
[----:B------:R-:W-:-:S06]  /*1090*/  DADD R10, R18, R10 ;  /* 0x00000000120a7229 */ /* 0x000fcc000000000a */
        /* <DEDUP_REMOVED lines=8> */
[----:B------:R-:W-:-:S08]  /*1120*/  DADD R4, R14, R4 ;  /* 0x000000000e047229 */ /* 0x000fd00000000004 */
[----:B------:R-:W-:Y:S01]  /*1130*/  DADD R10, R6, R4 ;  /* 0x00000000060a7229 */ /* 0x000fe20000000004 */
[----:B------:R-:W-:Y:S02]  /*1140*/  IMAD.MOV.U32 R6, RZ, RZ, -0x105c611 ;  /* 0xfefa39efff067424 */ /* 0x000fe400078e00ff */
[----:B------:R-:W-:Y:S02]  /*1150*/  IMAD.MOV.U32 R7, RZ, RZ, 0x3fe62e42 ;  /* 0x3fe62e42ff077424 */ /* 0x000fe400078e00ff */
[----:B------:R-:W-:-:S03]  /*1160*/  IMAD.MOV.U32 R4, RZ, RZ, -0x105c611 ;  /* 0xfefa39efff047424 */ /* 0x000fc600078e00ff */
[----:B------:R-:W-:Y:S01]  /*1170*/  DADD R14, R8, R10 ;  /* 0x00000000080e7229 */ /* 0x000fe2000000000a */
[----:B------:R-:W-:-:S07]  /*1180*/  IMAD.MOV.U32 R5, RZ, RZ, 0x3fe62e42 ;  /* 0x3fe62e42ff057424 */ /* 0x000fce00078e00ff */
[--C-:B------:R-:W-:Y:S02]  /*1190*/  DFMA R6, R6, UR6, R14.reuse ;  /* 0x0000000606067c2b */ /* 0x100fe4000800000e */
[----:B------:R-:W-:-:S06]  /*11a0*/  DADD R8, R8, -R14 ;  /* 0x0000000008087229 */ /* 0x000fcc000000080e */
[----:B------:R-:W-:Y:S02]  /*11b0*/  DFMA R16, -R4, 1, R6 ;  /* 0x3ff000000410782b */ /* 0x000fe40000000106 */
[----:B------:R-:W-:Y:S01]  /*11c0*/  DADD R8, R10, R8 ;  /* 0x000000000a087229 */ /* 0x000fe20000000008 */
[----:B------:R-:W-:Y:S02]  /*11d0*/  IMAD.MOV.U32 R10, RZ, RZ, 0x3b39803f ;  /* 0x3b39803fff0a7424 */ /* 0x000fe400078e00ff */
[----:B------:R-:W-:-:S03]  /*11e0*/  IMAD.MOV.U32 R11, RZ, RZ, 0x3c7abc9e ;  /* 0x3c7abc9eff0b7424 */ /* 0x000fc600078e00ff */
[----:B------:R-:W-:-:S08]  /*11f0*/  DADD R16, -R14, R16 ;  /* 0x000000000e107229 */ /* 0x000fd00000000110 */
[----:B------:R-:W-:Y:S01]  /*1200*/  DADD R8, R8, -R16 ;  /* 0x0000000008087229 */ /* 0x000fe20000000810 */
[----:B------:R-:W-:Y:S02]  /*1210*/  LOP3.LUT R17, R3, 0xff0fffff, RZ, 0xc0, !PT ;  /* 0xff0fffff03117812 */ /* 0x000fe400078ec0ff */
[----:B------:R-:W-:-:S05]  /*1220*/  MOV R16, R2 ;  /* 0x0000000200107202 */ /* 0x000fca0000000f00 */
[----:B------:R-:W-:Y:S01]  /*1230*/  DFMA R8, R10, UR6, R8 ;  /* 0x000000060a087c2b */ /* 0x000fe20008000008 */
[----:B------:R-:W-:Y:S01]  /*1240*/  UMOV UR6, 0x3b39803f ;  /* 0x3b39803f00067882 */ /* 0x000fe20000000000 */
[----:B------:R-:W-:Y:S01]  /*1250*/  IMAD.SHL.U32 R10, R3, 0x2, RZ ;  /* 0x00000002030a7824 */ /* 0x000fe200078e00ff */
[----:B------:R-:W-:-:S04]  /*1260*/  UMOV UR7, 0x3c7abc9e ;  /* 0x3c7abc9e00077882 */ /* 0x000fc80000000000 */
[----:B------:R-:W-:Y:S01]  /*1270*/  ISETP.GT.U32.AND P0, PT, R10, -0x2000001, PT ;  /* 0xfdffffff0a00780c */ /* 0x000fe20003f04070 */
[----:B------:R-:W-:-:S03]  /*1280*/  DADD R10, R6, R8 ;  /* 0x00000000060a7229 */ /* 0x000fc60000000008 */
[----:B------:R-:W-:-:S05]  /*1290*/  SEL R17, R17, R3, P0 ;  /* 0x0000000311117207 */ /* 0x000fca0000000000 */
[----:B------:R-:W-:Y:S02]  /*12a0*/  DADD R14, R6, -R10 ;  /* 0x00000000060e7229 */ /* 0x000fe4000000080a */
[----:B------:R-:W-:-:S06]  /*12b0*/  DMUL R6, R10, R16 ;  /* 0x000000100a067228 */ /* 0x000fcc0000000000 */
[----:B------:R-:W-:Y:S02]  /*12c0*/  DADD R14, R8, R14 ;  /* 0x00000000080e7229 */ /* 0x000fe4000000000e */
[----:B------:R-:W-:-:S08]  /*12d0*/  DFMA R10, R10, R16, -R6 ;  /* 0x000000100a0a722b */ /* 0x000fd00000000806 */
[----:B------:R-:W-:Y:S01]  /*12e0*/  DFMA R14, R14, R16, R10 ;  /* 0x000000100e0e722b */ /* 0x000fe2000000000a */
[----:B------:R-:W-:Y:S02]  /*12f0*/  IMAD.MOV.U32 R10, RZ, RZ, 0x652b82fe ;  /* 0x652b82feff0a7424 */ /* 0x000fe400078e00ff */
[----:B------:R-:W-:-:S05]  /*1300*/  IMAD.MOV.U32 R11, RZ, RZ, 0x3ff71547 ;  /* 0x3ff71547ff0b7424 */ /* 0x000fca00078e00ff */
        /* <DEDUP_REMOVED lines=48> */
[----:B------:R-:W-:Y:S01]  /*1610*/  LEA.HI R8, R10, R10, RZ, 0x1 ;  /* 0x0000000a0a087211 */ /* 0x000fe200078f08ff */
[----:B------:R-:W-:-:S03]  /*1620*/  IMAD.MOV.U32 R14, RZ, RZ, RZ ;  /* 0x000000ffff0e7224 */ /* 0x000fc600078e00ff */
[----:B------:R-:W-:-:S05]  /*1630*/  SHF.R.S32.HI R9, RZ, 0x1, R8 ;  /* 0x00000001ff097819 */ /* 0x000fca0000011408 */
[----:B------:R-:W-:Y:S02]  /*1640*/  IMAD.IADD R10, R10, 0x1, -R9 ;  /* 0x000000010a0a7824 */ /* 0x000fe400078e0a09 */
[----:B------:R-:W-:-:S03]  /*1650*/  IMAD R5, R9, 0x100000, R5 ;  /* 0x0010000009057824 */ /* 0x000fc600078e0205 */
[----:B------:R-:W-:-:S06]  /*1660*/  LEA R15, R10, 0x3ff00000, 0x14 ;  /* 0x3ff000000a0f7811 */ /* 0x000fcc00078ea0ff */
[----:B------:R-:W-:-:S11]  /*1670*/  DMUL R14, R4, R14 ;  /* 0x0000000e040e7228 */ /* 0x000fd60000000000 */
.L_x_41:
[----:B------:R-:W-:Y:S01]  /*1680*/  DFMA R6, R6, R14, R14 ;  /* 0x0000000e0606722b */ /* 0x000fe2000000000e */
[----:B------:R-:W-:Y:S01]  /*1690*/  IMAD.MOV.U32 R4, RZ, RZ, R0 ;  /* 0x000000ffff047224 */ /* 0x000fe200078e0000 */
[----:B------:R-:W-:Y:S01]  /*16a0*/  DSETP.NEU.AND P0, PT, |R14|, +INF , PT ;  /* 0x7ff000000e00742a */ /* 0x000fe20003f0d200 */
[----:B------:R-:W-:-:S07]  /*16b0*/  IMAD.MOV.U32 R5, RZ, RZ, 0x0 ;  /* 0x00000000ff057424 */ /* 0x000fce00078e00ff */
[----:B------:R-:W-:Y:S02]  /*16c0*/  FSEL R9, R14, R6, !P0 ;  /* 0x000000060e097208 */ /* 0x000fe40004000000 */
[----:B------:R-:W-:Y:S01]  /*16d0*/  FSEL R7, R15, R7, !P0 ;  /* 0x000000070f077208 */ /* 0x000fe20004000000 */
[----:B------:R-:W-:Y:S06]  /*16e0*/  RET.REL.NODEC R4 `(_Z22GetScaleAndZPSymmetricIfEvPKT_S2_idPS0_S3_) ;  /* 0xffffffe804447950 */ /* 0x000fec0003c3ffff */
.L_x_42:
        /* <DEDUP_REMOVED lines=9> */
.L_x_62:


//--------------------- .text._Z21ReduceMaxMinPerTensorIfEvPKT_iPS0_S3_ii --------------------------
	.section	.text._Z21ReduceMaxMinPerTensorIfEvPKT_iPS0_S3_ii,"ax",@progbits
	.align	128
        .global         _Z21ReduceMaxMinPerTensorIfEvPKT_iPS0_S3_ii
        .type           _Z21ReduceMaxMinPerTensorIfEvPKT_iPS0_S3_ii,@function
        .size           _Z21ReduceMaxMinPerTensorIfEvPKT_iPS0_S3_ii,(.L_x_65 - _Z21ReduceMaxMinPerTensorIfEvPKT_iPS0_S3_ii)
        .other          _Z21ReduceMaxMinPerTensorIfEvPKT_iPS0_S3_ii,@"STO_CUDA_ENTRY STV_DEFAULT"
_Z21ReduceMaxMinPerTensorIfEvPKT_iPS0_S3_ii:
.text._Z21ReduceMaxMinPerTensorIfEvPKT_iPS0_S3_ii:
[----:B------:R-:W-:Y:S08]  /*0000*/  LDC R1, c[0x0][0x37c] ;  /* 0x0000df00ff017b82 */ /* 0x000ff00000000800 */
[----:B------:R-:W0:Y:S01]  /*0010*/  S2UR UR5, SR_CgaCtaId ;  /* 0x00000000000579c3 */ /* 0x000e220000008800 */
[----:B------:R-:W1:Y:S01]  /*0020*/  S2R R0, SR_TID.X ;  /* 0x0000000000007919 */ /* 0x000e620000002100 */
[----:B------:R-:W2:Y:S01]  /*0030*/  LDCU UR7, c[0x0][0x360] ;  /* 0x00006c00ff0777ac */ /* 0x000ea20008000800 */
[----:B------:R-:W-:Y:S01]  /*0040*/  IMAD.MOV.U32 R9, RZ, RZ, 0x800000 ;  /* 0x00800000ff097424 */ /* 0x000fe200078e00ff */
[----:B------:R-:W-:Y:S01]  /*0050*/  BSSY.RECONVERGENT B0, `(.L_x_43) ;  /* 0x0000057000007945 */ /* 0x000fe20003800200 */
[----:B------:R-:W3:Y:S01]  /*0060*/  S2R R5, SR_CTAID.X ;  /* 0x0000000000057919 */ /* 0x000ee20000002500 */
[----:B------:R-:W-:Y:S01]  /*0070*/  UMOV UR4, 0x400 ;  /* 0x0000040000047882 */ /* 0x000fe20000000000 */
[----:B------:R-:W-:Y:S01]  /*0080*/  IMAD.MOV.U32 R6, RZ, RZ, 0x7f7fffff ;  /* 0x7f7fffffff067424 */ /* 0x000fe200078e00ff */
[----:B------:R-:W4:Y:S01]  /*0090*/  LDC R7, c[0x0][0x370] ;  /* 0x0000dc00ff077b82 */ /* 0x000f220000000800 */
[----:B------:R-:W1:Y:S01]  /*00a0*/  LDCU.64 UR8, c[0x0][0x358] ;  /* 0x00006b00ff0877ac */ /* 0x000e620008000a00 */
[----:B0-----:R-:W-:Y:S01]  /*00b0*/  ULEA UR4, UR5, UR4, 0x18 ;  /* 0x0000000405047291 */ /* 0x001fe2000f8ec0ff */
[----:B------:R-:W0:Y:S03]  /*00c0*/  LDCU UR5, c[0x0][0x388] ;  /* 0x00007100ff0577ac */ /* 0x000e260008000800 */
[----:B--2---:R-:W-:-:S02]  /*00d0*/  ULEA UR6, UR7, UR4, 0x2 ;  /* 0x0000000407067291 */ /* 0x004fc4000f8e10ff */
[----:B----4-:R-:W-:Y:S01]  /*00e0*/  IMAD R7, R7, UR7, RZ ;  /* 0x0000000707077c24 */ /* 0x010fe2000f8e02ff */
[----:B-1----:R-:W-:-:S03]  /*00f0*/  LEA R2, R0, UR4, 0x2 ;  /* 0x0000000400027c11 */ /* 0x002fc6000f8e10ff */
[----:B------:R-:W-:Y:S01]  /*0100*/  LEA R3, R0, UR6, 0x2 ;  /* 0x0000000600037c11 */ /* 0x000fe2000f8e10ff */
[----:B---3--:R-:W-:Y:S01]  /*0110*/  IMAD R4, R5, UR7, R0 ;  /* 0x0000000705047c24 */ /* 0x008fe2000f8e0200 */
[----:B------:R1:W-:Y:S01]  /*0120*/  STS [R2], R9 ;  /* 0x0000000902007388 */ /* 0x0003e20000000800 */
[----:B------:R-:W-:-:S03]  /*0130*/  IMAD.U32 R5, RZ, RZ, UR7 ;  /* 0x00000007ff057e24 */ /* 0x000fc6000f8e00ff */
[----:B------:R1:W-:Y:S01]  /*0140*/  STS [R3], R6 ;  /* 0x0000000603007388 */ /* 0x0003e20000000800 */
[----:B0-----:R-:W-:-:S13]  /*0150*/  ISETP.GE.AND P0, PT, R4, UR5, PT ;  /* 0x0000000504007c0c */ /* 0x001fda000bf06270 */
[----:B-1----:R-:W-:Y:S05]  /*0160*/  @P0 BRA `(.L_x_44) ;  /* 0x0000000400140947 */ /* 0x002fea0003800000 */
[----:B------:R-:W0:Y:S01]  /*0170*/  I2F.U32.RP R12, R7 ;  /* 0x00000007000c7306 */ /* 0x000e220000209000 */
[C---:B------:R-:W-:Y:S01]  /*0180*/  IMAD.IADD R6, R7.reuse, 0x1, R4 ;  /* 0x0000000107067824 */ /* 0x040fe200078e0204 */
[----:B------:R-:W-:Y:S01]  /*0190*/  ISETP.NE.U32.AND P2, PT, R7, RZ, PT ;  /* 0x000000ff0700720c */ /* 0x000fe20003f45070 */
[----:B------:R-:W-:Y:S01]  /*01a0*/  IMAD.MOV R13, RZ, RZ, -R7 ;  /* 0x000000ffff0d7224 */ /* 0x000fe200078e0a07 */
[----:B------:R-:W-:Y:S02]  /*01b0*/  BSSY.RECONVERGENT B1, `(.L_x_45) ;  /* 0x000002b000017945 */ /* 0x000fe40003800200 */
[C---:B------:R-:W-:Y:S02]  /*01c0*/  ISETP.GE.AND P0, PT, R6.reuse, UR5, PT ;  /* 0x0000000506007c0c */ /* 0x040fe4000bf06270 */
[----:B------:R-:W-:Y:S02]  /*01d0*/  VIMNMX R11, PT, PT, R6, UR5, !PT ;  /* 0x00000005060b7c48 */ /* 0x000fe4000ffe0100 */
[----:B------:R-:W-:-:S04]  /*01e0*/  SEL R10, RZ, 0x1, P0 ;  /* 0x00000001ff0a7807 */ /* 0x000fc80000000000 */
[----:B------:R-:W-:Y:S01]  /*01f0*/  IADD3 R6, PT, PT, R11, -R6, -R10 ;  /* 0x800000060b067210 */ /* 0x000fe20007ffe80a */
[----:B0-----:R-:W0:Y:S01]  /*0200*/  MUFU.RCP R12, R12 ;  /* 0x0000000c000c7308 */ /* 0x001e220000001000 */
[----:B------:R-:W-:Y:S02]  /*0210*/  IMAD.MOV.U32 R11, RZ, RZ, 0x800000 ;  /* 0x00800000ff0b7424 */ /* 0x000fe400078e00ff */
[----:B0-----:R-:W-:-:S05]  /*0220*/  VIADD R8, R12, 0xffffffe ;  /* 0x0ffffffe0c087836 */ /* 0x001fca0000000000 */
[----:B------:R0:W1:Y:S02]  /*0230*/  F2I.FTZ.U32.TRUNC.NTZ R9, R8 ;  /* 0x0000000800097305 */ /* 0x000064000021f000 */
[----:B0-----:R-:W-:Y:S02]  /*0240*/  IMAD.MOV.U32 R8, RZ, RZ, RZ ;  /* 0x000000ffff087224 */ /* 0x001fe400078e00ff */
[----:B-1----:R-:W-:-:S04]  /*0250*/  IMAD R13, R13, R9, RZ ;  /* 0x000000090d0d7224 */ /* 0x002fc800078e02ff */
[----:B------:R-:W-:-:S06]  /*0260*/  IMAD.HI.U32 R9, R9, R13, R8 ;  /* 0x0000000d09097227 */ /* 0x000fcc00078e0008 */
[----:B------:R-:W-:-:S04]  /*0270*/  IMAD.HI.U32 R9, R9, R6, RZ ;  /* 0x0000000609097227 */ /* 0x000fc800078e00ff */
[----:B------:R-:W-:-:S04]  /*0280*/  IMAD.MOV R8, RZ, RZ, -R9 ;  /* 0x000000ffff087224 */ /* 0x000fc800078e0a09 */
[----:B------:R-:W-:-:S05]  /*0290*/  IMAD R6, R7, R8, R6 ;  /* 0x0000000807067224 */ /* 0x000fca00078e0206 */
[----:B------:R-:W-:-:S13]  /*02a0*/  ISETP.GE.U32.AND P0, PT, R6, R7, PT ;  /* 0x000000070600720c */ /* 0x000fda0003f06070 */
[----:B------:R-:W-:Y:S01]  /*02b0*/  @P0 IMAD.IADD R6, R6, 0x1, -R7 ;  /* 0x0000000106060824 */ /* 0x000fe200078e0a07 */
[----:B------:R-:W-:-:S04]  /*02c0*/  @P0 IADD3 R9, PT, PT, R9, 0x1, RZ ;  /* 0x0000000109090810 */ /* 0x000fc80007ffe0ff */
[----:B------:R-:W-:-:S13]  /*02d0*/  ISETP.GE.U32.AND P1, PT, R6, R7, PT ;  /* 0x000000070600720c */ /* 0x000fda0003f26070 */
[----:B------:R-:W-:Y:S01]  /*02e0*/  @P1 VIADD R9, R9, 0x1 ;  /* 0x0000000109091836 */ /* 0x000fe20000000000 */
[----:B------:R-:W-:-:S05]  /*02f0*/  @!P2 LOP3.LUT R9, RZ, R7, RZ, 0x33, !PT ;  /* 0x00000007ff09a212 */ /* 0x000fca00078e33ff */
[----:B------:R-:W-:Y:S02]  /*0300*/  IMAD.IADD R12, R10, 0x1, R9 ;  /* 0x000000010a0c7824 */ /* 0x000fe400078e0209 */
[----:B------:R-:W-:-:S03]  /*0310*/  IMAD.MOV.U32 R10, RZ, RZ, 0x7f7fffff ;  /* 0x7f7fffffff0a7424 */ /* 0x000fc600078e00ff */
[C---:B------:R-:W-:Y:S02]  /*0320*/  LOP3.LUT R6, R12.reuse, 0x3, RZ, 0xc0, !PT ;  /* 0x000000030c067812 */ /* 0x040fe400078ec0ff */
[----:B------:R-:W-:Y:S02]  /*0330*/  ISETP.GE.U32.AND P1, PT, R12, 0x3, PT ;  /* 0x000000030c00780c */ /* 0x000fe40003f26070 */
[----:B------:R-:W-:Y:S01]  /*0340*/  ISETP.NE.AND P0, PT, R6, 0x3, PT ;  /* 0x000000030600780c */ /* 0x000fe20003f05270 */
[----:B------:R-:W-:-:S12]  /*0350*/  IMAD.MOV.U32 R6, RZ, RZ, R4 ;  /* 0x000000ffff067224 */ /* 0x000fd800078e0004 */
[----:B------:R-:W-:Y:S05]  /*0360*/  @!P0 BRA `(.L_x_46) ;  /* 0x00000000003c8947 */ /* 0x000fea0003800000 */
[----:B------:R-:W0:Y:S01]  /*0370*/  LDC.64 R8, c[0x0][0x380] ;  /* 0x0000e000ff087b82 */ /* 0x000e220000000a00 */
[----:B------:R-:W-:Y:S02]  /*0380*/  VIADD R12, R12, 0x1 ;  /* 0x000000010c0c7836 */ /* 0x000fe40000000000 */
[----:B------:R-:W-:Y:S02]  /*0390*/  HFMA2 R11, -RZ, RZ, 7.62939453125e-06, 0 ;  /* 0x00800000ff0b7431 */ /* 0x000fe400000001ff */
[----:B------:R-:W-:Y:S02]  /*03a0*/  IMAD.MOV.U32 R10, RZ, RZ, 0x7f7fffff ;  /* 0x7f7fffffff0a7424 */ /* 0x000fe400078e00ff */
[----:B------:R-:W-:Y:S01]  /*03b0*/  IMAD.MOV.U32 R6, RZ, RZ, R4 ;  /* 0x000000ffff067224 */ /* 0x000fe200078e0004 */
[----:B------:R-:W-:-:S05]  /*03c0*/  LOP3.LUT R12, R12, 0x3, RZ, 0xc0, !PT ;  /* 0x000000030c0c7812 */ /* 0x000fca00078ec0ff */
[----:B------:R-:W-:-:S07]  /*03d0*/  IMAD.MOV R14, RZ, RZ, -R12 ;  /* 0x000000ffff0e7224 */ /* 0x000fce00078e0a0c */
.L_x_47:
[----:B0-----:R-:W-:-:S06]  /*03e0*/  IMAD.WIDE R12, R6, 0x4, R8 ;  /* 0x00000004060c7825 */ /* 0x001fcc00078e0208 */
[----:B------:R-:W2:Y:S01]  /*03f0*/  LDG.E R12, desc[UR8][R12.64] ;  /* 0x000000080c0c7981 */ /* 0x000ea2000c1e1900 */
[----:B------:R-:W-:Y:S02]  /*0400*/  VIADD R14, R14, 0x1 ;  /* 0x000000010e0e7836 */ /* 0x000fe40000000000 */
[----:B------:R-:W-:-:S03]  /*0410*/  IMAD.IADD R6, R7, 0x1, R6 ;  /* 0x0000000107067824 */ /* 0x000fc600078e0206 */
[----:B------:R-:W-:Y:S02]  /*0420*/  ISETP.NE.AND P0, PT, R14, RZ, PT ;  /* 0x000000ff0e00720c */ /* 0x000fe40003f05270 */
[C---:B--2---:R-:W-:Y:S02]  /*0430*/  FMNMX R11, R12.reuse, R11, !PT ;  /* 0x0000000b0c0b7209 */ /* 0x044fe40007800000 */
[----:B------:R-:W-:-:S09]  /*0440*/  FMNMX R10, R12, R10, PT ;  /* 0x0000000a0c0a7209 */ /* 0x000fd20003800000 */
[----:B------:R-:W-:Y:S05]  /*0450*/  @P0 BRA `(.L_x_47) ;  /* 0xfffffffc00e00947 */ /* 0x000fea000383ffff */
.L_x_46:
[----:B------:R-:W-:Y:S05]  /*0460*/  BSYNC.RECONVERGENT B1 ;  /* 0x0000000000017941 */ /* 0x000fea0003800200 */
.L_x_45:
[----:B------:R-:W-:Y:S04]  /*0470*/  BSSY.RECONVERGENT B1, `(.L_x_48) ;  /* 0x0000012000017945 */ /* 0x000fe80003800200 */
[----:B------:R-:W-:Y:S05]  /*0480*/  @!P1 BRA `(.L_x_49) ;  /* 0x0000000000409947 */ /* 0x000fea0003800000 */
.L_x_50:
[----:B------:R-:W0:Y:S02]  /*0490*/  LDC.64 R8, c[0x0][0x380] ;  /* 0x0000e000ff087b82 */ /* 0x000e240000000a00 */
[----:B0-----:R-:W-:-:S04]  /*04a0*/  IMAD.WIDE R16, R6, 0x4, R8 ;  /* 0x0000000406107825 */ /* 0x001fc800078e0208 */
[C---:B------:R-:W-:Y:S02]  /*04b0*/  IMAD.WIDE R14, R7.reuse, 0x4, R16 ;  /* 0x00000004070e7825 */ /* 0x040fe400078e0210 */
[----:B------:R-:W2:Y:S02]  /*04c0*/  LDG.E R16, desc[UR8][R16.64] ;  /* 0x0000000810107981 */ /* 0x000ea4000c1e1900 */
[C---:B------:R-:W-:Y:S02]  /*04d0*/  IMAD.WIDE R8, R7.reuse, 0x4, R14 ;  /* 0x0000000407087825 */ /* 0x040fe400078e020e */
[----:B------:R-:W2:Y:S02]  /*04e0*/  LDG.E R15, desc[UR8][R14.64] ;  /* 0x000000080e0f7981 */ /* 0x000ea4000c1e1900 */
[C---:B------:R-:W-:Y:S02]  /*04f0*/  IMAD.WIDE R12, R7.reuse, 0x4, R8 ;  /* 0x00000004070c7825 */ /* 0x040fe400078e0208 */
[----:B------:R-:W3:Y:S04]  /*0500*/  LDG.E R8, desc[UR8][R8.64] ;  /* 0x0000000808087981 */ /* 0x000ee8000c1e1900 */
[----:B------:R-:W3:Y:S01]  /*0510*/  LDG.E R13, desc[UR8][R12.64] ;  /* 0x000000080c0d7981 */ /* 0x000ee2000c1e1900 */
[----:B------:R-:W-:-:S05]  /*0520*/  IMAD R6, R7, 0x4, R6 ;  /* 0x0000000407067824 */ /* 0x000fca00078e0206 */
[----:B------:R-:W-:Y:S02]  /*0530*/  ISETP.GE.AND P0, PT, R6, UR5, PT ;  /* 0x0000000506007c0c */ /* 0x000fe4000bf06270 */
[-CC-:B--2---:R-:W-:Y:S02]  /*0540*/  FMNMX3 R11, R11, R16.reuse, R15.reuse, !PT ;  /* 0x000000100b0b7276 */ /* 0x184fe4000780000f */
[----:B------:R-:W-:Y:S02]  /*0550*/  FMNMX3 R10, R10, R16, R15, PT ;  /* 0x000000100a0a7276 */ /* 0x000fe4000380000f */
[-CC-:B---3--:R-:W-:Y:S02]  /*0560*/  FMNMX3 R11, R11, R8.reuse, R13.reuse, !PT ;  /* 0x000000080b0b7276 */ /* 0x188fe4000780000d */
[----:B------:R-:W-:-:S05]  /*0570*/  FMNMX3 R10, R10, R8, R13, PT ;  /* 0x000000080a0a7276 */ /* 0x000fca000380000d */
[----:B------:R-:W-:Y:S05]  /*0580*/  @!P0 BRA `(.L_x_50) ;  /* 0xfffffffc00c08947 */ /* 0x000fea000383ffff */
.L_x_49:
[----:B------:R-:W-:Y:S05]  /*0590*/  BSYNC.RECONVERGENT B1 ;  /* 0x0000000000017941 */ /* 0x000fea0003800200 */
.L_x_48:
[----:B------:R0:W-:Y:S04]  /*05a0*/  STS [R2], R11 ;  /* 0x0000000b02007388 */ /* 0x0001e80000000800 */
[----:B------:R0:W-:Y:S02]  /*05b0*/  STS [R3], R10 ;  /* 0x0000000a03007388 */ /* 0x0001e40000000800 */
.L_x_44:
[----:B------:R-:W-:Y:S05]  /*05c0*/  BSYNC.RECONVERGENT B0 ;  /* 0x0000000000007941 */ /* 0x000fea0003800200 */
.L_x_43:
[----:B------:R-:W-:Y:S01]  /*05d0*/  BAR.SYNC.DEFER_BLOCKING 0x0 ;  /* 0x0000000000007b1d */ /* 0x000fe20000010000 */
[----:B------:R-:W-:-:S13]  /*05e0*/  ISETP.GE.U32.AND P0, PT, R5, 0x2, PT ;  /* 0x000000020500780c */ /* 0x000fda0003f06070 */
[----:B------:R-:W-:Y:S05]  /*05f0*/  @!P0 BRA `(.L_x_51) ;  /* 0x0000000000548947 */ /* 0x000fea0003800000 */
[----:B------:R-:W1:Y:S02]  /*0600*/  LDCU UR4, c[0x0][0x388] ;  /* 0x00007100ff0477ac */ /* 0x000e640008000800 */
.L_x_54:
[----:B------:R-:W-:Y:S01]  /*0610*/  SHF.R.U32.HI R13, RZ, 0x1, R5 ;  /* 0x00000001ff0d7819 */ /* 0x000fe20000011605 */
[----:B------:R-:W-:Y:S03]  /*0620*/  BSSY.RECONVERGENT B0, `(.L_x_52) ;  /* 0x000000e000007945 */ /* 0x000fe60003800200 */
[----:B------:R-:W-:-:S04]  /*0630*/  ISETP.GE.U32.AND P0, PT, R0, R13, PT ;  /* 0x0000000d0000720c */ /* 0x000fc80003f06070 */
[----:B-1----:R-:W-:-:S13]  /*0640*/  ISETP.GE.OR P0, PT, R4, UR4, P0 ;  /* 0x0000000404007c0c */ /* 0x002fda0008706670 */
[----:B------:R-:W-:Y:S05]  /*0650*/  @P0 BRA `(.L_x_53) ;  /* 0x0000000000280947 */ /* 0x000fea0003800000 */
[C---:B------:R-:W-:Y:S01]  /*0660*/  LEA R7, R13.reuse, R2, 0x2 ;  /* 0x000000020d077211 */ /* 0x040fe200078e10ff */
[----:B------:R-:W-:Y:S01]  /*0670*/  LDS R6, [R2] ;  /* 0x0000000002067984 */ /* 0x000fe20000000800 */
[----:B------:R-:W-:-:S04]  /*0680*/  IMAD R8, R13, 0x4, R3 ;  /* 0x000000040d087824 */ /* 0x000fc800078e0203 */
[----:B------:R-:W1:Y:S02]  /*0690*/  LDS R7, [R7] ;  /* 0x0000000007077984 */ /* 0x000e640000000800 */
[----:B-1----:R-:W-:-:S05]  /*06a0*/  FMNMX R9, R6, R7, !PT ;  /* 0x0000000706097209 */ /* 0x002fca0007800000 */
[----:B------:R-:W-:Y:S04]  /*06b0*/  STS [R2], R9 ;  /* 0x0000000902007388 */ /* 0x000fe80000000800 */
[----:B0-----:R-:W-:Y:S04]  /*06c0*/  LDS R11, [R8] ;  /* 0x00000000080b7984 */ /* 0x001fe80000000800 */
[----:B------:R-:W0:Y:S02]  /*06d0*/  LDS R6, [R3] ;  /* 0x0000000003067984 */ /* 0x000e240000000800 */
[----:B0-----:R-:W-:-:S05]  /*06e0*/  FMNMX R6, R6, R11, PT ;  /* 0x0000000b06067209 */ /* 0x001fca0003800000 */
[----:B------:R1:W-:Y:S02]  /*06f0*/  STS [R3], R6 ;  /* 0x0000000603007388 */ /* 0x0003e40000000800 */
.L_x_53:
[----:B------:R-:W-:Y:S05]  /*0700*/  BSYNC.RECONVERGENT B0 ;  /* 0x0000000000007941 */ /* 0x000fea0003800200 */
.L_x_52:
[----:B------:R-:W-:Y:S01]  /*0710*/  BAR.SYNC.DEFER_BLOCKING 0x0 ;  /* 0x0000000000007b1d */ /* 0x000fe20000010000 */
[----:B------:R-:W-:Y:S01]  /*0720*/  ISETP.GT.U32.AND P0, PT, R5, 0x3, PT ;  /* 0x000000030500780c */ /* 0x000fe20003f04070 */
[----:B------:R-:W-:-:S12]  /*0730*/  IMAD.MOV.U32 R5, RZ, RZ, R13 ;  /* 0x000000ffff057224 */ /* 0x000fd800078e000d */
[----:B------:R-:W-:Y:S05]  /*0740*/  @P0 BRA `(.L_x_54) ;  /* 0xfffffffc00b00947 */ /* 0x000fea000383ffff */
.L_x_51:
[----:B------:R-:W-:-:S13]  /*0750*/  ISETP.NE.AND P0, PT, R0, RZ, PT ;  /* 0x000000ff0000720c */ /* 0x000fda0003f05270 */
[----:B------:R-:W-:Y:S05]  /*0760*/  @P0 EXIT ;  /* 0x000000000000094d */ /* 0x000fea0003800000 */
[----:B01----:R-:W0:Y:S02]  /*0770*/  LDC.64 R2, c[0x0][0x390] ;  /* 0x0000e400ff027b82 */ /* 0x003e240000000a00 */
[----:B0-----:R0:W5:Y:S06]  /*0780*/  LDG.E R6, desc[UR8][R2.64] ;  /* 0x0000000802067981 */ /* 0x00116c000c1e1900 */
[----:B------:R-:W1:Y:S01]  /*0790*/  S2UR UR5, SR_CgaCtaId ;  /* 0x00000000000579c3 */ /* 0x000e620000008800 */
[----:B------:R-:W-:Y:S01]  /*07a0*/  UMOV UR4, 0x400 ;  /* 0x0000040000047882 */ /* 0x000fe20000000000 */
[----:B------:R-:W-:Y:S01]  /*07b0*/  BSSY B0, `(.L_x_55) ;  /* 0x0000009000007945 */ /* 0x000fe20003800000 */
[----:B-1----:R-:W-:-:S09]  /*07c0*/  ULEA UR4, UR5, UR4, 0x18 ;  /* 0x0000000405047291 */ /* 0x002fd2000f8ec0ff */
[----:B0-----:R-:W1:Y:S03]  /*07d0*/  LDS R5, [UR4] ;  /* 0x00000004ff057984 */ /* 0x001e660008000800 */
.L_x_56:
[-C--:B-1---5:R-:W-:Y:S01]  /*07e0*/  FMNMX R7, R5, R6.reuse, !PT ;  /* 0x0000000605077209 */ /* 0x0a2fe20007800000 */
[----:B------:R-:W-:Y:S05]  /*07f0*/  YIELD ;  /* 0x0000000000007946 */ /* 0x000fea0003800000 */
[----:B------:R-:W2:Y:S02]  /*0800*/  ATOMG.E.CAS.STRONG.GPU PT, R7, [R2], R6, R7 ;  /* 0x00000006020773a9 */ /* 0x000ea400001ee107 */
[----:B--2---:R-:W-:Y:S01]  /*0810*/  ISETP.NE.AND P0, PT, R7, R6, PT ;  /* 0x000000060700720c */ /* 0x004fe20003f05270 */
[----:B------:R-:W-:-:S12]  /*0820*/  IMAD.MOV.U32 R6, RZ, RZ, R7 ;  /* 0x000000ffff067224 */ /* 0x000fd800078e0007 */
[----:B------:R-:W-:Y:S05]  /*0830*/  @P0 BRA `(.L_x_56) ;  /* 0xfffffffc00e80947 */ /* 0x000fea000383ffff */
[----:B------:R-:W-:Y:S05]  /*0840*/  BSYNC B0 ;  /* 0x0000000000007941 */ /* 0x000fea0003800000 */
.L_x_55:
[----:B------:R-:W0:Y:S01]  /*0850*/  LDC.64 R2, c[0x0][0x398] ;  /* 0x0000e600ff027b82 */ /* 0x000e220000000a00 */
[----:B------:R-:W1:Y:S04]  /*0860*/  LDS R5, [UR6] ;  /* 0x00000006ff057984 */ /* 0x000e680008000800 */
[----:B01----:R0:W5:Y:S02]  /*0870*/  LDG.E R6, desc[UR8][R2.64] ;  /* 0x0000000802067981 */ /* 0x003164000c1e1900 */
.L_x_57:
[-C--:B-----5:R-:W-:Y:S01]  /*0880*/  FMNMX R7, R5, R6.reuse, PT ;  /* 0x0000000605077209 */ /* 0x0a0fe20003800000 */
[----:B------:R-:W-:Y:S05]  /*0890*/  YIELD ;  /* 0x0000000000007946 */ /* 0x000fea0003800000 */
[----:B------:R-:W2:Y:S02]  /*08a0*/  ATOMG.E.CAS.STRONG.GPU PT, R7, [R2], R6, R7 ;  /* 0x00000006020773a9 */ /* 0x000ea400001ee107 */
[----:B--2---:R-:W-:Y:S01]  /*08b0*/  ISETP.NE.AND P0, PT, R7, R6, PT ;  /* 0x000000060700720c */ /* 0x004fe20003f05270 */
[----:B------:R-:W-:-:S12]  /*08c0*/  IMAD.MOV.U32 R6, RZ, RZ, R7 ;  /* 0x000000ffff067224 */ /* 0x000fd800078e0007 */
[----:B------:R-:W-:Y:S05]  /*08d0*/  @P0 BRA `(.L_x_57) ;  /* 0xfffffffc00e80947 */ /* 0x000fea000383ffff */
[----:B------:R-:W-:Y:S05]  /*08e0*/  EXIT ;  /* 0x000000000000794d */ /* 0x000fea0003800000 */
.L_x_58:
        /* <DEDUP_REMOVED lines=9> */
.L_x_65:


//--------------------- .nv.global.init           --------------------------
	.section	.nv.global.init,"aw",@progbits
.nv.global.init:
	.type		$str,@object
	.size		$str,($str$1 - $str)
$str:
        /*0000*/ 	.byte	0x73, 0x63, 0x61, 0x6c, 0x65, 0x47, 0x50, 0x55, 0x20, 0x69, 0x73, 0x20, 0x25, 0x66, 0x0a, 0x00
	.type		$str$1,@object
	.size		$str$1,($str$2 - $str$1)
$str$1:
        /*0010*/ 	.byte	0x33, 0x32, 0x38, 0x20, 0x69, 0x6e, 0x5f, 0x70, 0x74, 0x72, 0x20, 0x69, 0x73, 0x20, 0x25, 0x66
        /*0020*/ 	.byte	0x2c, 0x20, 0x6f, 0x75, 0x74, 0x20, 0x69, 0x73, 0x20, 0x25, 0x66, 0x0a, 0x00
	.type		$str$2,@object
	.size		$str$2,(.L_2 - $str$2)
$str$2:
        /*002d*/ 	.byte	0x31, 0x35, 0x38, 0x37, 0x20, 0x69, 0x6e, 0x5f, 0x70, 0x74, 0x72, 0x20, 0x69, 0x73, 0x20, 0x25
        /*003d*/ 	.byte	0x66, 0x2c, 0x20, 0x6f, 0x75, 0x74, 0x20, 0x69, 0x73, 0x20, 0x25, 0x66, 0x0a, 0x00
.L_2:


//--------------------- .nv.shared._Z26QuantizePerTensorSymmetricIfEvPKT_S2_idPS0_ii --------------------------
	.section	.nv.shared._Z26QuantizePerTensorSymmetricIfEvPKT_S2_idPS0_ii,"aw",@nobits
	.sectionflags	@""
	.align	16
	.zero		1024


//--------------------- .nv.shared.reserved.0     --------------------------
	.section	.nv.shared.reserved.0,"aw",@nobits
	.weak		__nv_reservedSMEM_offset_0_alias
	.size		__nv_reservedSMEM_offset_0_alias, 0, 64
	.other		__nv_reservedSMEM_offset_0_alias,@"STO_CUDA_RESERVED_SHARED STV_DEFAULT"
__nv_reservedSMEM_offset_0_alias:
	.zero		0
	.zero		64


//--------------------- .nv.shared._Z22GetScaleAndZPSymmetricIfEvPKT_S2_idPS0_S3_ --------------------------
	.section	.nv.shared._Z22GetScaleAndZPSymmetricIfEvPKT_S2_idPS0_S3_,"aw",@nobits
	.sectionflags	@""
	.align	16
	.zero		1024


//--------------------- .nv.shared._Z21ReduceMaxMinPerTensorIfEvPKT_iPS0_S3_ii --------------------------
	.section	.nv.shared._Z21ReduceMaxMinPerTensorIfEvPKT_iPS0_S3_ii,"aw",@nobits
	.sectionflags	@""
	.align	16
	.zero		1024


//--------------------- .nv.constant0._Z26QuantizePerTensorSymmetricIfEvPKT_S2_idPS0_ii --------------------------
	.section	.nv.constant0._Z26QuantizePerTensorSymmetricIfEvPKT_S2_idPS0_ii,"a",@progbits
	.sectionflags	@""
	.align	4
.nv.constant0._Z26QuantizePerTensorSymmetricIfEvPKT_S2_idPS0_ii:
	.zero		944


//--------------------- .nv.constant0._Z22GetScaleAndZPSymmetricIfEvPKT_S2_idPS0_S3_ --------------------------
	.section	.nv.constant0._Z22GetScaleAndZPSymmetricIfEvPKT_S2_idPS0_S3_,"a",@progbits
	.sectionflags	@""
	.align	4
.nv.constant0._Z22GetScaleAndZPSymmetricIfEvPKT_S2_idPS0_S3_:
	.zero		944


//--------------------- .nv.constant0._Z21ReduceMaxMinPerTensorIfEvPKT_iPS0_S3_ii --------------------------
	.section	.nv.constant0._Z21ReduceMaxMinPerTensorIfEvPKT_iPS0_S3_ii,"a",@progbits
	.sectionflags	@""
	.align	4
.nv.constant0._Z21ReduceMaxMinPerTensorIfEvPKT_iPS0_S3_ii:
	.zero		936


//--------------------- SYMBOLS --------------------------

	.type		.nv.reservedSmem.offset0,@object
	.size		.nv.reservedSmem.offset0,0x4
	.type		.nv.reservedSmem.cap,@object
	.size		.nv.reservedSmem.cap,0x4
	.type		vprintf,@function
